def matmul_kernel(
    a_ptr,
    b_ptr,
    c_ptr,
    M,
    N,
    K,
    stride_am,
    stride_ak,
    stride_bk,
    stride_bn,
    stride_cm,
    stride_cn,
    BLOCK_M: tl.constexpr,
    BLOCK_N: tl.constexpr,
    BLOCK_K: tl.constexpr,
    GROUP_M: tl.constexpr,
):
    pid = tl.program_id(axis=0)
    num_pid_m = tl.cdiv(M, BLOCK_M)
    num_pid_n = tl.cdiv(N, BLOCK_N)
    num_pid_in_group = GROUP_M * num_pid_n
    group_id = pid // num_pid_in_group
    first_pid_m = group_id * GROUP_M
    group_size_m = min(num_pid_m - first_pid_m, GROUP_M)
    pid_m = first_pid_m + ((pid % num_pid_in_group) % group_size_m)
    pid_n = (pid % num_pid_in_group) // group_size_m

    offs_am = (pid_m * BLOCK_M + tl.arange(0, BLOCK_M)) % M
    offs_bn = (pid_n * BLOCK_N + tl.arange(0, BLOCK_N)) % N
    offs_k = tl.arange(0, BLOCK_K)
    a_ptrs = a_ptr + offs_am[:, None] * stride_am + offs_k[None, :] * stride_ak
    b_ptrs = b_ptr + offs_k[:, None] * stride_bk + offs_bn[None, :] * stride_bn

    acc = tl.zeros((BLOCK_M, BLOCK_N), dtype=tl.float32)
    for kk in range(0, tl.cdiv(K, BLOCK_K)):
        a = tl.load(a_ptrs, mask=offs_k[None, :] < K - kk * BLOCK_K, other=0.0)
        b = tl.load(b_ptrs, mask=offs_k[:, None] < K - kk * BLOCK_K, other=0.0)
        acc = tl.dot(a, b, acc)
        a_ptrs += BLOCK_K * stride_ak
        b_ptrs += BLOCK_K * stride_bk

    c = acc.to(c_ptr.dtype.element_ty)
    offs_cm = pid_m * BLOCK_M + tl.arange(0, BLOCK_M)
    offs_cn = pid_n * BLOCK_N + tl.arange(0, BLOCK_N)
    c_ptrs = c_ptr + offs_cm[:, None] * stride_cm + offs_cn[None, :] * stride_cn
    mask = (offs_cm[:, None] < M) & (offs_cn[None, :] < N)
    tl.store(c_ptrs, c, mask=mask)

# config = {"BLOCK_K": 64, "BLOCK_M": 64, "BLOCK_N": 128, "GROUP_M": 8, "arch": "sm_80", "dtype": "fp16", "num_ctas": 1, "num_stages": 3, "num_warps": 16}
# arch = sm_80


// ===== COMPILED SASS (sm_80) =====

	.target	sm_80

	.elftype	@"ET_EXEC"


//--------------------- .note.nv.tkinfo           --------------------------
	.section	.note.nv.tkinfo,"",@"SHT_NOTE"
	.sectionflags	@"SHF_NOTE_NV_TKINFO"
	.tkinfo
        /*0018*/ 	.word	0x00000002
        /*0030*/ 	.string	""
        /*0030*/ 	.string	"ptxas"
        /*0030*/ 	.string	"Cuda compilation tools, release 13.0, V13.0.88"
        /*0030*/ 	.string	"Build cuda_13.0.r13.0/compiler.36424714_0"
        /*0030*/ 	.string	"-v  -suppress-debug-info  -lineinfo  -arch sm_80 "



//--------------------- .note.nv.cuinfo           --------------------------
	.section	.note.nv.cuinfo,"",@"SHT_NOTE"
	.sectionflags	@"SHF_NOTE_NV_CUINFO"
        /*0018*/ 	.short	0x0002
        /*001a*/ 	.short	0x0050
        /*001c*/ 	.short	0x0082
	.zero		2


//--------------------- .nv.info                  --------------------------
	.section	.nv.info,"",@"SHT_CUDA_INFO"
	.align	4


	//----- nvinfo : EIATTR_REGCOUNT
	.align		4
        /*0000*/ 	.byte	0x04, 0x2f
        /*0002*/ 	.short	(.L_1 - .L_0)
	.align		4
.L_0:
        /*0004*/ 	.word	index@(matmul_kernel)
        /*0008*/ 	.word	0x0000007d


	//----- nvinfo : EIATTR_FRAME_SIZE
	.align		4
.L_1:
        /*000c*/ 	.byte	0x04, 0x11
        /*000e*/ 	.short	(.L_3 - .L_2)
	.align		4
.L_2:
        /*0010*/ 	.word	index@(matmul_kernel)
        /*0014*/ 	.word	0x00000000


	//----- nvinfo : EIATTR_MIN_STACK_SIZE
	.align		4
.L_3:
        /*0018*/ 	.byte	0x04, 0x12
        /*001a*/ 	.short	(.L_5 - .L_4)
	.align		4
.L_4:
        /*001c*/ 	.word	index@(matmul_kernel)
        /*0020*/ 	.word	0x00000000
.L_5:


//--------------------- .nv.info.matmul_kernel    --------------------------
	.section	.nv.info.matmul_kernel,"",@"SHT_CUDA_INFO"
	.sectionflags	@""
	.align	4


	//----- nvinfo : EIATTR_CUDA_API_VERSION
	.align		4
        /*0000*/ 	.byte	0x04, 0x37
        /*0002*/ 	.short	(.L_7 - .L_6)
.L_6:
        /*0004*/ 	.word	0x00000082


	//----- nvinfo : EIATTR_SW2861232_WAR
	.align		4
.L_7:
        /*0008*/ 	.byte	0x01, 0x35
	.zero		2


	//----- nvinfo : EIATTR_PARAM_CBANK
	.align		4
        /*000c*/ 	.byte	0x04, 0x0a
        /*000e*/ 	.short	(.L_9 - .L_8)
	.align		4
.L_8:
        /*0010*/ 	.word	index@(.nv.constant0.matmul_kernel)
        /*0014*/ 	.short	0x0160
        /*0016*/ 	.short	0x0050


	//----- nvinfo : EIATTR_CBANK_PARAM_SIZE
	.align		4
.L_9:
        /*0018*/ 	.byte	0x03, 0x19
        /*001a*/ 	.short	0x0050


	//----- nvinfo : EIATTR_KPARAM_INFO
	.align		4
        /*001c*/ 	.byte	0x04, 0x17
        /*001e*/ 	.short	(.L_11 - .L_10)
.L_10:
        /*0020*/ 	.word	0x00000000
        /*0024*/ 	.short	0x000d
        /*0026*/ 	.short	0x0048
        /*0028*/ 	.byte	0x00, 0xf4, 0x21, 0x00


	//----- nvinfo : EIATTR_KPARAM_INFO
	.align		4
.L_11:
        /*002c*/ 	.byte	0x04, 0x17
        /*002e*/ 	.short	(.L_13 - .L_12)
.L_12:
        /*0030*/ 	.word	0x00000000
        /*0034*/ 	.short	0x000c
        /*0036*/ 	.short	0x0040
        /*0038*/ 	.byte	0x00, 0xf4, 0x21, 0x00


	//----- nvinfo : EIATTR_KPARAM_INFO
	.align		4
.L_13:
        /*003c*/ 	.byte	0x04, 0x17
        /*003e*/ 	.short	(.L_15 - .L_14)
.L_14:
        /*0040*/ 	.word	0x00000000
        /*0044*/ 	.short	0x000b
        /*0046*/ 	.short	0x0038
        /*0048*/ 	.byte	0x00, 0xf0, 0x11, 0x00


	//----- nvinfo : EIATTR_KPARAM_INFO
	.align		4
.L_15:
        /*004c*/ 	.byte	0x04, 0x17
        /*004e*/ 	.short	(.L_17 - .L_16)
.L_16:
        /*0050*/ 	.word	0x00000000
        /*0054*/ 	.short	0x000a
        /*0056*/ 	.short	0x0034
        /*0058*/ 	.byte	0x00, 0xf0, 0x11, 0x00


	//----- nvinfo : EIATTR_KPARAM_INFO
	.align		4
.L_17:
        /*005c*/ 	.byte	0x04, 0x17
        /*005e*/ 	.short	(.L_19 - .L_18)
.L_18:
        /*0060*/ 	.word	0x00000000
        /*0064*/ 	.short	0x0009
        /*0066*/ 	.short	0x0030
        /*0068*/ 	.byte	0x00, 0xf0, 0x11, 0x00


	//----- nvinfo : EIATTR_KPARAM_INFO
	.align		4
.L_19:
        /*006c*/ 	.byte	0x04, 0x17
        /*006e*/ 	.short	(.L_21 - .L_20)
.L_20:
        /*0070*/ 	.word	0x00000000
        /*0074*/ 	.short	0x0008
        /*0076*/ 	.short	0x002c
        /*0078*/ 	.byte	0x00, 0xf0, 0x11, 0x00


	//----- nvinfo : EIATTR_KPARAM_INFO
	.align		4
.L_21:
        /*007c*/ 	.byte	0x04, 0x17
        /*007e*/ 	.short	(.L_23 - .L_22)
.L_22:
        /*0080*/ 	.word	0x00000000
        /*0084*/ 	.short	0x0007
        /*0086*/ 	.short	0x0028
        /*0088*/ 	.byte	0x00, 0xf0, 0x11, 0x00


	//----- nvinfo : EIATTR_KPARAM_INFO
	.align		4
.L_23:
        /*008c*/ 	.byte	0x04, 0x17
        /*008e*/ 	.short	(.L_25 - .L_24)
.L_24:
        /*0090*/ 	.word	0x00000000
        /*0094*/ 	.short	0x0006
        /*0096*/ 	.short	0x0024
        /*0098*/ 	.byte	0x00, 0xf0, 0x11, 0x00


	//----- nvinfo : EIATTR_KPARAM_INFO
	.align		4
.L_25:
        /*009c*/ 	.byte	0x04, 0x17
        /*009e*/ 	.short	(.L_27 - .L_26)
.L_26:
        /*00a0*/ 	.word	0x00000000
        /*00a4*/ 	.short	0x0005
        /*00a6*/ 	.short	0x0020
        /*00a8*/ 	.byte	0x00, 0xf0, 0x11, 0x00


	//----- nvinfo : EIATTR_KPARAM_INFO
	.align		4
.L_27:
        /*00ac*/ 	.byte	0x04, 0x17
        /*00ae*/ 	.short	(.L_29 - .L_28)
.L_28:
        /*00b0*/ 	.word	0x00000000
        /*00b4*/ 	.short	0x0004
        /*00b6*/ 	.short	0x001c
        /*00b8*/ 	.byte	0x00, 0xf0, 0x11, 0x00


	//----- nvinfo : EIATTR_KPARAM_INFO
	.align		4
.L_29:
        /*00bc*/ 	.byte	0x04, 0x17
        /*00be*/ 	.short	(.L_31 - .L_30)
.L_30:
        /*00c0*/ 	.word	0x00000000
        /*00c4*/ 	.short	0x0003
        /*00c6*/ 	.short	0x0018
        /*00c8*/ 	.byte	0x00, 0xf0, 0x11, 0x00


	//----- nvinfo : EIATTR_KPARAM_INFO
	.align		4
.L_31:
        /*00cc*/ 	.byte	0x04, 0x17
        /*00ce*/ 	.short	(.L_33 - .L_32)
.L_32:
        /*00d0*/ 	.word	0x00000000
        /*00d4*/ 	.short	0x0002
        /*00d6*/ 	.short	0x0010
        /*00d8*/ 	.byte	0x00, 0xf4, 0x21, 0x00


	//----- nvinfo : EIATTR_KPARAM_INFO
	.align		4
.L_33:
        /*00dc*/ 	.byte	0x04, 0x17
        /*00de*/ 	.short	(.L_35 - .L_34)
.L_34:
        /*00e0*/ 	.word	0x00000000
        /*00e4*/ 	.short	0x0001
        /*00e6*/ 	.short	0x0008
        /*00e8*/ 	.byte	0x00, 0xf4, 0x21, 0x00


	//----- nvinfo : EIATTR_KPARAM_INFO
	.align		4
.L_35:
        /*00ec*/ 	.byte	0x04, 0x17
        /*00ee*/ 	.short	(.L_37 - .L_36)
.L_36:
        /*00f0*/ 	.word	0x00000000
        /*00f4*/ 	.short	0x0000
        /*00f6*/ 	.short	0x0000
        /*00f8*/ 	.byte	0x00, 0xf4, 0x21, 0x00


	//----- nvinfo : EIATTR_MAXREG_COUNT
	.align		4
.L_37:
        /*00fc*/ 	.byte	0x03, 0x1b
        /*00fe*/ 	.short	0x0080


	//----- nvinfo : EIATTR_NUM_BARRIERS
	.align		4
        /*0100*/ 	.byte	0x02, 0x4c
        /*0102*/ 	.byte	0x01
	.zero		1


	//----- nvinfo : EIATTR_MERCURY_ISA_VERSION
	.align		4
        /*0104*/ 	.byte	0x03, 0x5f
        /*0106*/ 	.short	0x0000


	//----- nvinfo : EIATTR_EXIT_INSTR_OFFSETS
	.align		4
        /*0108*/ 	.byte	0x04, 0x1c
        /*010a*/ 	.short	(.L_39 - .L_38)


	//   ....[0]....
.L_38:
        /*010c*/ 	.word	0x00002da0


	//   ....[1]....
        /*0110*/ 	.word	0x00002dd0


	//----- nvinfo : EIATTR_REQNTID
	.align		4
.L_39:
        /*0114*/ 	.byte	0x04, 0x10
        /*0116*/ 	.short	(.L_41 - .L_40)
.L_40:
        /*0118*/ 	.word	0x00000200
        /*011c*/ 	.word	0x00000001
        /*0120*/ 	.word	0x00000001
.L_41:


//--------------------- .nv.callgraph             --------------------------
	.section	.nv.callgraph,"",@"SHT_CUDA_CALLGRAPH"
	.align	4
	.sectionentsize	8
	.align		4
        /*0000*/ 	.word	0x00000000
	.align		4
        /*0004*/ 	.word	0xffffffff
	.align		4
        /*0008*/ 	.word	0x00000000
	.align		4
        /*000c*/ 	.word	0xfffffffe
	.align		4
        /*0010*/ 	.word	0x00000000
	.align		4
        /*0014*/ 	.word	0xfffffffd
	.align		4
        /*0018*/ 	.word	0x00000000
	.align		4
        /*001c*/ 	.word	0xfffffffc


//--------------------- .nv.rel.action            --------------------------
	.section	.nv.rel.action,"",@"SHT_CUDA_RELOCINFO"
	.align	8
	.sectionentsize	8
        /*0000*/ 	.byte	0x73, 0x00, 0x00, 0x00, 0x00, 0x00, 0x00, 0x00, 0x00, 0x00, 0x00, 0x11, 0x25, 0x00, 0x05, 0x36


//--------------------- .nv.constant0.matmul_kernel --------------------------
	.section	.nv.constant0.matmul_kernel,"a",@progbits
	.sectionflags	@""
	.align	4
.nv.constant0.matmul_kernel:
	.zero		432


//--------------------- .text.matmul_kernel       --------------------------
	.section	.text.matmul_kernel,"ax",@progbits
	.sectioninfo	@"SHI_REGISTERS=125"
	.align	128
        .global         matmul_kernel
        .type           matmul_kernel,@function
        .size           matmul_kernel,(.L_x_4 - matmul_kernel)
        .other          matmul_kernel,@"STO_CUDA_ENTRY STV_DEFAULT"
matmul_kernel:
.text.matmul_kernel:
[----:B------:R-:W-:Y:S02]  /*0000*/  IMAD.MOV.U32 R1, RZ, RZ, c[0x0][0x28] ;  /* 0x00000a00ff017624 */ /* 0x000fe400078e00ff */
[----:B------:R-:W-:Y:S01]  /*0010*/  IMAD.MOV.U32 R0, RZ, RZ, c[0x0][0x17c] ;  /* 0x00005f00ff007624 */ /* 0x000fe200078e00ff */
[----:B------:R-:W0:Y:S01]  /*0020*/  S2R R5, SR_CTAID.X ;  /* 0x0000000000057919 */ /* 0x000e220000002500 */
[----:B------:R-:W-:Y:S01]  /*0030*/  IMAD.MOV.U32 R75, RZ, RZ, c[0x0][0x180] ;  /* 0x00006000ff4b7624 */ /* 0x000fe200078e00ff */
[----:B------:R-:W-:Y:S02]  /*0040*/  ULDC UR4, c[0x0][0x180] ;  /* 0x0000600000047ab9 */ /* 0x000fe40000000800 */
[----:B------:R-:W-:Y:S01]  /*0050*/  IADD3 R0, R0, 0x7f, RZ ;  /* 0x0000007f00007810 */ /* 0x000fe20007ffe0ff */
[----:B------:R-:W1:Y:S01]  /*0060*/  S2R R60, SR_TID.X ;  /* 0x00000000003c7919 */ /* 0x000e620000002100 */
[----:B------:R-:W-:Y:S01]  /*0070*/  IADD3 R75, R75, 0x3f, RZ ;  /* 0x0000003f4b4b7810 */ /* 0x000fe20007ffe0ff */
[----:B------:R-:W-:Y:S01]  /*0080*/  ULDC.64 UR6, c[0x0][0x118] ;  /* 0x0000460000067ab9 */ /* 0x000fe20000000a00 */
[----:B------:R-:W-:-:S04]  /*0090*/  SHF.R.S32.HI R3, RZ, 0x1f, R0 ;  /* 0x0000001fff037819 */ /* 0x000fc80000011400 */
[----:B------:R-:W-:-:S04]  /*00a0*/  LEA.HI R3, R3, R0, RZ, 0x7 ;  /* 0x0000000003037211 */ /* 0x000fc800078f38ff */
[----:B------:R-:W-:-:S05]  /*00b0*/  SHF.R.S32.HI R3, RZ, 0x7, R3 ;  /* 0x00000007ff037819 */ /* 0x000fca0000011403 */
[----:B------:R-:W-:Y:S01]  /*00c0*/  IMAD.SHL.U32 R4, R3, 0x8, RZ ;  /* 0x0000000803047824 */ /* 0x000fe200078e00ff */
[----:B0-----:R-:W-:-:S04]  /*00d0*/  IABS R8, R5 ;  /* 0x0000000500087213 */ /* 0x001fc80000000000 */
[-C--:B------:R-:W-:Y:S02]  /*00e0*/  IABS R7, R4.reuse ;  /* 0x0000000400077213 */ /* 0x080fe40000000000 */
[----:B------:R-:W-:Y:S02]  /*00f0*/  IABS R10, R4 ;  /* 0x00000004000a7213 */ /* 0x000fe40000000000 */
[----:B------:R-:W0:Y:S01]  /*0100*/  I2F.RP R0, R7 ;  /* 0x0000000700007306 */ /* 0x000e220000209400 */
[----:B-1----:R-:W-:Y:S02]  /*0110*/  SHF.R.U32.HI R84, RZ, 0x6, R60 ;  /* 0x00000006ff547819 */ /* 0x002fe4000001163c */
[----:B------:R-:W-:Y:S02]  /*0120*/  LOP3.LUT R85, R60, 0x3f, RZ, 0xc0, !PT ;  /* 0x0000003f3c557812 */ /* 0x000fe400078ec0ff */
[----:B------:R-:W-:-:S04]  /*0130*/  SGXT.U32 R84, R84, 0x3 ;  /* 0x000000035454781a */ /* 0x000fc80000000000 */
[C---:B------:R-:W-:Y:S02]  /*0140*/  LOP3.LUT R83, R84.reuse, 0x8, RZ, 0xfc, !PT ;  /* 0x0000000854537812 */ /* 0x040fe400078efcff */
[C---:B------:R-:W-:Y:S02]  /*0150*/  LOP3.LUT R82, R84.reuse, 0x10, RZ, 0xfc, !PT ;  /* 0x0000001054527812 */ /* 0x040fe400078efcff */
[C---:B------:R-:W-:Y:S02]  /*0160*/  LOP3.LUT R81, R84.reuse, 0x18, RZ, 0xfc, !PT ;  /* 0x0000001854517812 */ /* 0x040fe400078efcff */
[C---:B------:R-:W-:Y:S01]  /*0170*/  LOP3.LUT R80, R84.reuse, 0x20, RZ, 0xfc, !PT ;  /* 0x0000002054507812 */ /* 0x040fe200078efcff */
[----:B0-----:R-:W0:Y:S01]  /*0180*/  MUFU.RCP R0, R0 ;  /* 0x0000000000007308 */ /* 0x001e220000001000 */
[C---:B------:R-:W-:Y:S02]  /*0190*/  LOP3.LUT R79, R84.reuse, 0x28, RZ, 0xfc, !PT ;  /* 0x00000028544f7812 */ /* 0x040fe400078efcff */
[----:B------:R-:W-:-:S02]  /*01a0*/  LOP3.LUT R78, R84, 0x30, RZ, 0xfc, !PT ;  /* 0x00000030544e7812 */ /* 0x000fc400078efcff */
[----:B------:R-:W-:Y:S02]  /*01b0*/  LOP3.LUT R77, R84, 0x38, RZ, 0xfc, !PT ;  /* 0x00000038544d7812 */ /* 0x000fe400078efcff */
[----:B0-----:R-:W-:Y:S01]  /*01c0*/  IADD3 R2, R0, 0xffffffe, RZ ;  /* 0x0ffffffe00027810 */ /* 0x001fe20007ffe0ff */
[----:B------:R-:W-:-:S03]  /*01d0*/  IMAD.MOV R0, RZ, RZ, -R10 ;  /* 0x000000ffff007224 */ /* 0x000fc600078e0a0a */
[----:B------:R0:W1:Y:S02]  /*01e0*/  F2I.FTZ.U32.TRUNC.NTZ R3, R2 ;  /* 0x0000000200037305 */ /* 0x000064000021f000 */
[----:B0-----:R-:W-:Y:S02]  /*01f0*/  IMAD.MOV.U32 R2, RZ, RZ, RZ ;  /* 0x000000ffff027224 */ /* 0x001fe400078e00ff */
[----:B-1----:R-:W-:-:S04]  /*0200*/  IMAD.MOV R6, RZ, RZ, -R3 ;  /* 0x000000ffff067224 */ /* 0x002fc800078e0a03 */
[----:B------:R-:W-:Y:S02]  /*0210*/  IMAD R9, R6, R7, RZ ;  /* 0x0000000706097224 */ /* 0x000fe400078e02ff */
[----:B------:R-:W-:Y:S02]  /*0220*/  IMAD.MOV.U32 R6, RZ, RZ, R8 ;  /* 0x000000ffff067224 */ /* 0x000fe400078e0008 */
[----:B------:R-:W-:-:S06]  /*0230*/  IMAD.HI.U32 R3, R3, R9, R2 ;  /* 0x0000000903037227 */ /* 0x000fcc00078e0002 */
[----:B------:R-:W-:-:S04]  /*0240*/  IMAD.HI.U32 R3, R3, R6, RZ ;  /* 0x0000000603037227 */ /* 0x000fc800078e00ff */
[----:B------:R-:W-:-:S05]  /*0250*/  IMAD R0, R3, R0, R6 ;  /* 0x0000000003007224 */ /* 0x000fca00078e0206 */
[----:B------:R-:W-:-:S13]  /*0260*/  ISETP.GT.U32.AND P1, PT, R7, R0, PT ;  /* 0x000000000700720c */ /* 0x000fda0003f24070 */
[----:B------:R-:W-:Y:S01]  /*0270*/  @!P1 IMAD.IADD R0, R0, 0x1, -R7 ;  /* 0x0000000100009824 */ /* 0x000fe200078e0a07 */
[----:B------:R-:W-:Y:S02]  /*0280*/  @!P1 IADD3 R3, R3, 0x1, RZ ;  /* 0x0000000103039810 */ /* 0x000fe40007ffe0ff */
[----:B------:R-:W-:Y:S02]  /*0290*/  ISETP.NE.AND P1, PT, R4, RZ, PT ;  /* 0x000000ff0400720c */ /* 0x000fe40003f25270 */
[----:B------:R-:W-:Y:S02]  /*02a0*/  ISETP.GE.U32.AND P0, PT, R0, R7, PT ;  /* 0x000000070000720c */ /* 0x000fe40003f06070 */
[----:B------:R-:W-:-:S04]  /*02b0*/  LOP3.LUT R0, R5, R4, RZ, 0x3c, !PT ;  /* 0x0000000405007212 */ /* 0x000fc800078e3cff */
[----:B------:R-:W-:Y:S01]  /*02c0*/  ISETP.GE.AND P2, PT, R0, RZ, PT ;  /* 0x000000ff0000720c */ /* 0x000fe20003f46270 */
[----:B------:R-:W-:-:S05]  /*02d0*/  IMAD.MOV.U32 R0, RZ, RZ, c[0x0][0x178] ;  /* 0x00005e00ff007624 */ /* 0x000fca00078e00ff */
[----:B------:R-:W-:Y:S02]  /*02e0*/  IADD3 R0, R0, 0x3f, RZ ;  /* 0x0000003f00007810 */ /* 0x000fe40007ffe0ff */
[----:B------:R-:W-:-:S05]  /*02f0*/  @P0 IADD3 R3, R3, 0x1, RZ ;  /* 0x0000000103030810 */ /* 0x000fca0007ffe0ff */
[----:B------:R-:W-:Y:S01]  /*0300*/  IMAD.MOV.U32 R2, RZ, RZ, R3 ;  /* 0x000000ffff027224 */ /* 0x000fe200078e0003 */
[----:B------:R-:W-:-:S03]  /*0310*/  SHF.R.S32.HI R3, RZ, 0x1f, R0 ;  /* 0x0000001fff037819 */ /* 0x000fc60000011400 */
[----:B------:R-:W-:Y:S01]  /*0320*/  @!P2 IMAD.MOV R2, RZ, RZ, -R2 ;  /* 0x000000ffff02a224 */ /* 0x000fe200078e0a02 */
[----:B------:R-:W-:Y:S02]  /*0330*/  @!P1 LOP3.LUT R2, RZ, R4, RZ, 0x33, !PT ;  /* 0x00000004ff029212 */ /* 0x000fe400078e33ff */
[----:B------:R-:W-:-:S03]  /*0340*/  LEA.HI R3, R3, R0, RZ, 0x6 ;  /* 0x0000000003037211 */ /* 0x000fc600078f30ff */
[----:B------:R-:W-:Y:S02]  /*0350*/  IMAD.SHL.U32 R18, R2, 0x8, RZ ;  /* 0x0000000802127824 */ /* 0x000fe400078e00ff */
[----:B------:R-:W-:-:S03]  /*0360*/  IMAD.MOV R2, RZ, RZ, -R2 ;  /* 0x000000ffff027224 */ /* 0x000fc600078e0a02 */
[----:B------:R-:W-:Y:S01]  /*0370*/  LEA.HI.SX32 R3, R3, -R18, 0x1a ;  /* 0x8000001203037211 */ /* 0x000fe200078fd2ff */
[----:B------:R-:W-:-:S03]  /*0380*/  IMAD R4, R4, R2, R5 ;  /* 0x0000000204047224 */ /* 0x000fc600078e0205 */
[----:B------:R-:W-:Y:S02]  /*0390*/  IMNMX R11, R3, 0x8, PT ;  /* 0x00000008030b7817 */ /* 0x000fe40003800200 */
[----:B------:R-:W-:Y:S02]  /*03a0*/  IABS R9, R4 ;  /* 0x0000000400097213 */ /* 0x000fe40000000000 */
[----:B------:R-:W-:-:S04]  /*03b0*/  IABS R7, R11 ;  /* 0x0000000b00077213 */ /* 0x000fc80000000000 */
[----:B------:R-:W0:Y:S08]  /*03c0*/  I2F.RP R0, R7 ;  /* 0x0000000700007306 */ /* 0x000e300000209400 */
[----:B0-----:R-:W0:Y:S02]  /*03d0*/  MUFU.RCP R0, R0 ;  /* 0x0000000000007308 */ /* 0x001e240000001000 */
[----:B0-----:R-:W-:-:S06]  /*03e0*/  IADD3 R3, R0, 0xffffffe, RZ ;  /* 0x0ffffffe00037810 */ /* 0x001fcc0007ffe0ff */
[----:B------:R-:W0:Y:S02]  /*03f0*/  F2I.FTZ.U32.TRUNC.NTZ R3, R3 ;  /* 0x0000000300037305 */ /* 0x000e24000021f000 */
[----:B0-----:R-:W-:-:S04]  /*0400*/  IMAD.MOV R6, RZ, RZ, -R3 ;  /* 0x000000ffff067224 */ /* 0x001fc800078e0a03 */
[----:B------:R-:W-:Y:S01]  /*0410*/  IMAD.MOV.U32 R2, RZ, RZ, R6 ;  /* 0x000000ffff027224 */ /* 0x000fe200078e0006 */
[----:B------:R-:W-:-:S03]  /*0420*/  IABS R6, R11 ;  /* 0x0000000b00067213 */ /* 0x000fc60000000000 */
[----:B------:R-:W-:Y:S02]  /*0430*/  IMAD R5, R2, R7, RZ ;  /* 0x0000000702057224 */ /* 0x000fe400078e02ff */
[----:B------:R-:W-:Y:S02]  /*0440*/  IMAD.MOV.U32 R2, RZ, RZ, RZ ;  /* 0x000000ffff027224 */ /* 0x000fe400078e00ff */
[----:B------:R-:W-:Y:S02]  /*0450*/  IMAD.MOV R0, RZ, RZ, -R6 ;  /* 0x000000ffff007224 */ /* 0x000fe400078e0a06 */
        /* <DEDUP_REMOVED lines=9> */
[----:B------:R-:W-:-:S07]  /*04f0*/  ISETP.GE.AND P2, PT, R0, RZ, PT ;  /* 0x000000ff0000720c */ /* 0x000fce0003f46270 */
[----:B------:R-:W-:Y:S02]  /*0500*/  @P0 IADD3 R2, R2, 0x1, RZ ;  /* 0x0000000102020810 */ /* 0x000fe40007ffe0ff */
[----:B------:R-:W-:-:S04]  /*0510*/  ISETP.GT.AND P0, PT, R75, 0x3f, PT ;  /* 0x0000003f4b00780c */ /* 0x000fc80003f04270 */
[----:B------:R-:W-:Y:S01]  /*0520*/  @!P2 IMAD.MOV R2, RZ, RZ, -R2 ;  /* 0x000000ffff02a224 */ /* 0x000fe200078e0a02 */
[----:B------:R-:W-:-:S05]  /*0530*/  @!P1 LOP3.LUT R2, RZ, R11, RZ, 0x33, !PT ;  /* 0x0000000bff029212 */ /* 0x000fca00078e33ff */
[----:B------:R-:W-:Y:S02]  /*0540*/  IMAD.MOV R0, RZ, RZ, -R2 ;  /* 0x000000ffff007224 */ /* 0x000fe400078e0a02 */
[----:B------:R-:W-:Y:S02]  /*0550*/  IMAD.SHL.U32 R9, R2, 0x80, RZ ;  /* 0x0000008002097824 */ /* 0x000fe400078e00ff */
[----:B------:R-:W-:-:S03]  /*0560*/  IMAD R0, R11, R0, R4 ;  /* 0x000000000b007224 */ /* 0x000fc600078e0204 */
[C---:B------:R-:W-:Y:S01]  /*0570*/  LOP3.LUT R2, R9.reuse, 0x8, R84, 0xfe, !PT ;  /* 0x0000000809027812 */ /* 0x040fe200078efe54 */
[----:B------:R-:W-:Y:S01]  /*0580*/  IMAD.IADD R18, R18, 0x1, R0 ;  /* 0x0000000112127824 */ /* 0x000fe200078e0200 */
[C---:B------:R-:W-:Y:S02]  /*0590*/  LOP3.LUT R0, R9.reuse, R84, RZ, 0xfc, !PT ;  /* 0x0000005409007212 */ /* 0x040fe400078efcff */
[C-C-:B------:R-:W-:Y:S01]  /*05a0*/  LOP3.LUT R3, R9.reuse, 0x10, R84.reuse, 0xfe, !PT ;  /* 0x0000001009037812 */ /* 0x140fe200078efe54 */
[----:B------:R-:W-:Y:S01]  /*05b0*/  IMAD R17, R18, 0x40, R85 ;  /* 0x0000004012117824 */ /* 0x000fe200078e0255 */
[C-C-:B------:R-:W-:Y:S02]  /*05c0*/  LOP3.LUT R4, R9.reuse, 0x18, R84.reuse, 0xfe, !PT ;  /* 0x0000001809047812 */ /* 0x140fe400078efe54 */
[C-C-:B------:R-:W-:Y:S02]  /*05d0*/  LOP3.LUT R5, R9.reuse, 0x20, R84.reuse, 0xfe, !PT ;  /* 0x0000002009057812 */ /* 0x140fe400078efe54 */
[----:B------:R-:W-:-:S02]  /*05e0*/  LOP3.LUT R6, R9, 0x28, R84, 0xfe, !PT ;  /* 0x0000002809067812 */ /* 0x000fc400078efe54 */
[C-C-:B------:R-:W-:Y:S02]  /*05f0*/  LOP3.LUT R7, R9.reuse, 0x30, R84.reuse, 0xfe, !PT ;  /* 0x0000003009077812 */ /* 0x140fe400078efe54 */
[----:B------:R-:W-:Y:S02]  /*0600*/  LOP3.LUT R8, R9, 0x38, R84, 0xfe, !PT ;  /* 0x0000003809087812 */ /* 0x000fe400078efe54 */
[C---:B------:R-:W-:Y:S02]  /*0610*/  LOP3.LUT R9, R0.reuse, 0x40, RZ, 0xfc, !PT ;  /* 0x0000004000097812 */ /* 0x040fe400078efcff */
[C---:B------:R-:W-:Y:S02]  /*0620*/  LOP3.LUT R10, R0.reuse, 0x48, RZ, 0xfc, !PT ;  /* 0x00000048000a7812 */ /* 0x040fe400078efcff */
[C---:B------:R-:W-:Y:S02]  /*0630*/  LOP3.LUT R11, R0.reuse, 0x50, RZ, 0xfc, !PT ;  /* 0x00000050000b7812 */ /* 0x040fe400078efcff */
[----:B------:R-:W-:-:S02]  /*0640*/  LOP3.LUT R12, R0, 0x58, RZ, 0xfc, !PT ;  /* 0x00000058000c7812 */ /* 0x000fc400078efcff */
[C---:B------:R-:W-:Y:S02]  /*0650*/  LOP3.LUT R13, R0.reuse, 0x60, RZ, 0xfc, !PT ;  /* 0x00000060000d7812 */ /* 0x040fe400078efcff */
[C---:B------:R-:W-:Y:S02]  /*0660*/  LOP3.LUT R14, R0.reuse, 0x68, RZ, 0xfc, !PT ;  /* 0x00000068000e7812 */ /* 0x040fe400078efcff */
[C---:B------:R-:W-:Y:S02]  /*0670*/  LOP3.LUT R15, R0.reuse, 0x70, RZ, 0xfc, !PT ;  /* 0x00000070000f7812 */ /* 0x040fe400078efcff */
[----:B------:R-:W-:Y:S01]  /*0680*/  LOP3.LUT R16, R0, 0x78, RZ, 0xfc, !PT ;  /* 0x0000007800107812 */ /* 0x000fe200078efcff */
[----:B------:R-:W-:Y:S05]  /*0690*/  @P0 BRA `(.L_x_0) ;  /* 0x0000006000000947 */ /* 0x000fea0003800000 */
[----:B------:R-:W-:Y:S01]  /*06a0*/  IMAD.SHL.U32 R61, R60, 0x20, RZ ;  /* 0x000000203c3d7824 */ /* 0x000fe200078e00ff */
[----:B------:R-:W-:Y:S01]  /*06b0*/  CS2R R28, SRZ ;  /* 0x00000000001c7805 */ /* 0x000fe2000001ff00 */
[----:B------:R-:W-:Y:S01]  /*06c0*/  CS2R R32, SRZ ;  /* 0x0000000000207805 */ /* 0x000fe2000001ff00 */
[----:B------:R-:W-:Y:S01]  /*06d0*/  CS2R R30, SRZ ;  /* 0x00000000001e7805 */ /* 0x000fe2000001ff00 */
[----:B------:R-:W-:Y:S01]  /*06e0*/  CS2R R34, SRZ ;  /* 0x0000000000227805 */ /* 0x000fe2000001ff00 */
[----:B------:R-:W-:Y:S05]  /*06f0*/  BRA `(.L_x_1) ;  /* 0x00001ef000007947 */ /* 0x000fea0003800000 */
.L_x_0:
[----:B------:R-:W-:Y:S01]  /*0700*/  IABS R18, c[0x0][0x17c] ;  /* 0x00005f0000127a13 */ /* 0x000fe20000000000 */
[C---:B------:R-:W-:Y:S01]  /*0710*/  IMAD.SHL.U32 R73, R60.reuse, 0x2, RZ ;  /* 0x000000023c497824 */ /* 0x040fe200078e00ff */
[----:B------:R-:W-:Y:S01]  /*0720*/  IABS R19, c[0x0][0x178] ;  /* 0x00005e0000137a13 */ /* 0x000fe20000000000 */
[C---:B------:R-:W-:Y:S01]  /*0730*/  IMAD.SHL.U32 R55, R60.reuse, 0x40, RZ ;  /* 0x000000403c377824 */ /* 0x040fe200078e00ff */
[----:B------:R-:W0:Y:S01]  /*0740*/  I2F.RP R24, R18 ;  /* 0x0000001200187306 */ /* 0x000e220000209400 */
[----:B------:R-:W-:Y:S01]  /*0750*/  SHF.R.S32.HI R20, RZ, 0x1f, R75 ;  /* 0x0000001fff147819 */ /* 0x000fe2000001144b */
[----:B------:R-:W-:Y:S01]  /*0760*/  IMAD.SHL.U32 R61, R60, 0x20, RZ ;  /* 0x000000203c3d7824 */ /* 0x000fe200078e00ff */
[----:B------:R-:W-:Y:S01]  /*0770*/  IABS R29, R15 ;  /* 0x0000000f001d7213 */ /* 0x000fe20000000000 */
[----:B------:R-:W-:Y:S01]  /*0780*/  IMAD R76, R85, c[0x0][0x18c], RZ ;  /* 0x00006300554c7a24 */ /* 0x000fe200078e02ff */
[----:B------:R-:W-:Y:S01]  /*0790*/  LEA.HI R75, R20, R75, RZ, 0x6 ;  /* 0x0000004b144b7211 */ /* 0x000fe200078f30ff */
[----:B------:R-:W-:Y:S01]  /*07a0*/  IMAD.MOV.U32 R20, RZ, RZ, RZ ;  /* 0x000000ffff147224 */ /* 0x000fe200078e00ff */
[----:B------:R-:W-:Y:S01]  /*07b0*/  SHF.R.U32.HI R26, RZ, 0x3, R60 ;  /* 0x00000003ff1a7819 */ /* 0x000fe2000001163c */
[----:B------:R-:W1:Y:S01]  /*07c0*/  I2F.RP R25, R19 ;  /* 0x0000001300197306 */ /* 0x000e620000209400 */
[----:B------:R-:W-:Y:S01]  /*07d0*/  IABS R33, R12 ;  /* 0x0000000c00217213 */ /* 0x000fe20000000000 */
[----:B------:R-:W-:Y:S01]  /*07e0*/  IMAD R74, R84, c[0x0][0x188], RZ ;  /* 0x00006200544a7a24 */ /* 0x000fe200078e02ff */
[----:B------:R-:W-:Y:S01]  /*07f0*/  IABS R35, R11 ;  /* 0x0000000b00237213 */ /* 0x000fe20000000000 */
[----:B------:R-:W-:Y:S01]  /*0800*/  IMAD R68, R77, c[0x0][0x188], RZ ;  /* 0x000062004d447a24 */ /* 0x000fe200078e02ff */
[----:B------:R-:W-:Y:S01]  /*0810*/  IABS R49, R0 ;  /* 0x0000000000317213 */ /* 0x000fe20000000000 */
[----:B------:R-:W-:Y:S01]  /*0820*/  IMAD R67, R78, c[0x0][0x188], RZ ;  /* 0x000062004e437a24 */ /* 0x000fe200078e02ff */
[----:B------:R-:W-:Y:S01]  /*0830*/  IABS R37, R10 ;  /* 0x0000000a00257213 */ /* 0x000fe20000000000 */
[----:B0-----:R-:W0:Y:S01]  /*0840*/  MUFU.RCP R24, R24 ;  /* 0x0000001800187308 */ /* 0x001e220000001000 */
[----:B------:R-:W-:Y:S01]  /*0850*/  IABS R41, R7 ;  /* 0x0000000700297213 */ /* 0x000fe20000000000 */
[----:B------:R-:W-:Y:S01]  /*0860*/  IMAD R66, R79, c[0x0][0x188], RZ ;  /* 0x000062004f427a24 */ /* 0x000fe200078e02ff */
[----:B------:R-:W-:Y:S01]  /*0870*/  IABS R51, R3 ;  /* 0x0000000300337213 */ /* 0x000fe20000000000 */
[----:B------:R-:W-:Y:S01]  /*0880*/  IMAD R65, R80, c[0x0][0x188], RZ ;  /* 0x0000620050417a24 */ /* 0x000fe200078e02ff */
[----:B------:R-:W-:Y:S01]  /*0890*/  IABS R39, R8 ;  /* 0x0000000800277213 */ /* 0x000fe20000000000 */
[----:B------:R-:W-:Y:S01]  /*08a0*/  IMAD R64, R81, c[0x0][0x188], RZ ;  /* 0x0000620051407a24 */ /* 0x000fe200078e02ff */
[----:B------:R-:W-:Y:S01]  /*08b0*/  IABS R43, R6 ;  /* 0x00000006002b7213 */ /* 0x000fe20000000000 */
[----:B-1----:R-:W1:Y:S01]  /*08c0*/  MUFU.RCP R25, R25 ;  /* 0x0000001900197308 */ /* 0x002e620000001000 */
[----:B------:R-:W-:Y:S01]  /*08d0*/  IABS R45, R5 ;  /* 0x00000005002d7213 */ /* 0x000fe20000000000 */
[----:B------:R-:W-:Y:S01]  /*08e0*/  IMAD R63, R82, c[0x0][0x188], RZ ;  /* 0x00006200523f7a24 */ /* 0x000fe200078e02ff */
[----:B------:R-:W-:Y:S01]  /*08f0*/  IABS R47, R4 ;  /* 0x00000004002f7213 */ /* 0x000fe20000000000 */
[----:B------:R-:W-:Y:S01]  /*0900*/  IMAD R62, R83, c[0x0][0x188], RZ ;  /* 0x00006200533e7a24 */ /* 0x000fe200078e02ff */
[----:B------:R-:W-:-:S02]  /*0910*/  IABS R53, R2 ;  /* 0x0000000200357213 */ /* 0x000fc40000000000 */
[----:B------:R-:W-:Y:S02]  /*0920*/  IABS R48, R17 ;  /* 0x0000001100307213 */ /* 0x000fe40000000000 */
[----:B0-----:R-:W-:Y:S02]  /*0930*/  IADD3 R21, R24, 0xffffffe, RZ ;  /* 0x0ffffffe18157810 */ /* 0x001fe40007ffe0ff */
[----:B------:R-:W-:-:S04]  /*0940*/  SHF.R.S32.HI R75, RZ, 0x6, R75 ;  /* 0x00000006ff4b7819 */ /* 0x000fc8000001144b */
[----:B------:R-:W0:Y:S01]  /*0950*/  F2I.FTZ.U32.TRUNC.NTZ R21, R21 ;  /* 0x0000001500157305 */ /* 0x000e22000021f000 */
[----:B-1----:R-:W-:Y:S02]  /*0960*/  IADD3 R22, R25, 0xffffffe, RZ ;  /* 0x0ffffffe19167810 */ /* 0x002fe40007ffe0ff */
[----:B------:R-:W-:-:S04]  /*0970*/  LOP3.LUT R25, R73, 0x10, RZ, 0xc0, !PT ;  /* 0x0000001049197812 */ /* 0x000fc800078ec0ff */
[----:B------:R-:W-:Y:S01]  /*0980*/  LOP3.LUT R25, R25, 0x20, R26, 0xf8, !PT ;  /* 0x0000002019197812 */ /* 0x000fe200078ef81a */
[----:B------:R-:W1:Y:S01]  /*0990*/  F2I.FTZ.U32.TRUNC.NTZ R23, R22 ;  /* 0x0000001600177305 */ /* 0x000e62000021f000 */
[----:B0-----:R-:W-:-:S04]  /*09a0*/  IMAD.MOV R27, RZ, RZ, -R21 ;  /* 0x000000ffff1b7224 */ /* 0x001fc800078e0a15 */
[----:B------:R-:W-:-:S04]  /*09b0*/  IMAD R27, R27, R18, RZ ;  /* 0x000000121b1b7224 */ /* 0x000fc800078e02ff */
[----:B------:R-:W-:Y:S01]  /*09c0*/  IMAD.HI.U32 R24, R21, R27, R20 ;  /* 0x0000001b15187227 */ /* 0x000fe200078e0014 */
[----:B------:R-:W-:Y:S02]  /*09d0*/  LOP3.LUT R20, R60, 0x7, RZ, 0xc0, !PT ;  /* 0x000000073c147812 */ /* 0x000fe400078ec0ff */
[----:B------:R-:W-:Y:S01]  /*09e0*/  IABS R27, R16 ;  /* 0x00000010001b7213 */ /* 0x000fe20000000000 */
[----:B-1----:R-:W-:Y:S02]  /*09f0*/  IMAD.MOV R28, RZ, RZ, -R23 ;  /* 0x000000ffff1c7224 */ /* 0x002fe400078e0a17 */
[C---:B------:R-:W-:Y:S02]  /*0a00*/  IMAD.SHL.U32 R70, R20.reuse, 0x80, RZ ;  /* 0x0000008014467824 */ /* 0x040fe400078e00ff */
[----:B------:R-:W-:Y:S02]  /*0a10*/  IMAD.SHL.U32 R20, R20, 0x10, RZ ;  /* 0x0000001014147824 */ /* 0x000fe400078e00ff */
[----:B------:R-:W-:-:S04]  /*0a20*/  IMAD.HI.U32 R22, R24, R29, RZ ;  /* 0x0000001d18167227 */ /* 0x000fc800078e00ff */
[----:B------:R-:W-:Y:S01]  /*0a30*/  IMAD.IADD R72, R70, 0x1, R20 ;  /* 0x0000000146487824 */ /* 0x000fe200078e0214 */
[----:B------:R-:W-:Y:S01]  /*0a40*/  LOP3.LUT R20, R20, 0x30, R73, 0x78, !PT ;  /* 0x0000003014147812 */ /* 0x000fe200078e7849 */
[----:B------:R-:W-:Y:S02]  /*0a50*/  IMAD.MOV R26, RZ, RZ, -R22 ;  /* 0x000000ffff1a7224 */ /* 0x000fe400078e0a16 */
[----:B------:R-:W-:Y:S01]  /*0a60*/  IMAD.HI.U32 R21, R24, R27, RZ ;  /* 0x0000001b18157227 */ /* 0x000fe200078e00ff */
[----:B------:R-:W-:-:S03]  /*0a70*/  LOP3.LUT R72, R72, R25, RZ, 0x3c, !PT ;  /* 0x0000001948487212 */ /* 0x000fc600078e3cff */
[----:B------:R-:W-:Y:S01]  /*0a80*/  IMAD R31, R28, R19, RZ ;  /* 0x000000131c1f7224 */ /* 0x000fe200078e02ff */
[----:B------:R-:W-:Y:S01]  /*0a90*/  LOP3.LUT R72, R72, 0x400, R55, 0xf8, !PT ;  /* 0x0000040048487812 */ /* 0x000fe200078ef837 */
[----:B------:R-:W-:Y:S02]  /*0aa0*/  IMAD.MOV.U32 R22, RZ, RZ, RZ ;  /* 0x000000ffff167224 */ /* 0x000fe400078e00ff */
[----:B------:R-:W-:Y:S01]  /*0ab0*/  IMAD R25, R18, R26, R29 ;  /* 0x0000001a12197224 */ /* 0x000fe200078e021d */
[----:B------:R-:W-:Y:S01]  /*0ac0*/  IABS R29, R14 ;  /* 0x0000000e001d7213 */ /* 0x000fe20000000000 */
[----:B------:R-:W-:Y:S01]  /*0ad0*/  IMAD.MOV R21, RZ, RZ, -R21 ;  /* 0x000000ffff157224 */ /* 0x000fe200078e0a15 */
[----:B------:R-:W-:Y:S01]  /*0ae0*/  LOP3.LUT R71, R72, 0x40, RZ, 0x3c, !PT ;  /* 0x0000004048477812 */ /* 0x000fe200078e3cff */
[----:B------:R-:W-:Y:S01]  /*0af0*/  IMAD.HI.U32 R32, R23, R31, R22 ;  /* 0x0000001f17207227 */ /* 0x000fe200078e0016 */
[----:B------:R-:W-:Y:S02]  /*0b00*/  IABS R31, R13 ;  /* 0x0000000d001f7213 */ /* 0x000fe40000000000 */
[C---:B------:R-:W-:Y:S01]  /*0b10*/  ISETP.GT.U32.AND P1, PT, R18.reuse, R25, PT ;  /* 0x000000191200720c */ /* 0x040fe20003f24070 */
[----:B------:R-:W-:-:S02]  /*0b20*/  IMAD R23, R18, R21, R27 ;  /* 0x0000001512177224 */ /* 0x000fc400078e021b */
[----:B------:R-:W-:-:S03]  /*0b30*/  IMAD.HI.U32 R21, R24, R29, RZ ;  /* 0x0000001d18157227 */ /* 0x000fc600078e00ff */
[----:B------:R-:W-:Y:S01]  /*0b40*/  ISETP.GT.U32.AND P0, PT, R18, R23, PT ;  /* 0x000000171200720c */ /* 0x000fe20003f04070 */
[----:B------:R-:W-:-:S04]  /*0b50*/  IMAD.HI.U32 R22, R24, R31, RZ ;  /* 0x0000001f18167227 */ /* 0x000fc800078e00ff */
[----:B------:R-:W-:-:S04]  /*0b60*/  IMAD.HI.U32 R26, R24, R33, RZ ;  /* 0x00000021181a7227 */ /* 0x000fc800078e00ff */
[----:B------:R-:W-:-:S04]  /*0b70*/  IMAD.HI.U32 R27, R24, R35, RZ ;  /* 0x00000023181b7227 */ /* 0x000fc800078e00ff */
[----:B------:R-:W-:Y:S02]  /*0b80*/  IMAD.MOV R21, RZ, RZ, -R21 ;  /* 0x000000ffff157224 */ /* 0x000fe400078e0a15 */
[----:B------:R-:W-:Y:S02]  /*0b90*/  IMAD.MOV R22, RZ, RZ, -R22 ;  /* 0x000000ffff167224 */ /* 0x000fe400078e0a16 */
[----:B------:R-:W-:Y:S02]  /*0ba0*/  IMAD.MOV R26, RZ, RZ, -R26 ;  /* 0x000000ffff1a7224 */ /* 0x000fe400078e0a1a */
[----:B------:R-:W-:Y:S02]  /*0bb0*/  IMAD.MOV R30, RZ, RZ, -R27 ;  /* 0x000000ffff1e7224 */ /* 0x000fe400078e0a1b */
[C---:B------:R-:W-:Y:S02]  /*0bc0*/  IMAD R27, R18.reuse, R21, R29 ;  /* 0x00000015121b7224 */ /* 0x040fe400078e021d */
[----:B------:R-:W-:-:S02]  /*0bd0*/  IMAD R29, R18, R22, R31 ;  /* 0x00000016121d7224 */ /* 0x000fc400078e021f */
[C---:B------:R-:W-:Y:S01]  /*0be0*/  IMAD R31, R18.reuse, R26, R33 ;  /* 0x0000001a121f7224 */ /* 0x040fe200078e0221 */
[C---:B------:R-:W-:Y:S01]  /*0bf0*/  ISETP.GT.U32.AND P2, PT, R18.reuse, R27, PT ;  /* 0x0000001b1200720c */ /* 0x040fe20003f44070 */
[C---:B------:R-:W-:Y:S01]  /*0c00*/  IMAD R33, R18.reuse, R30, R35 ;  /* 0x0000001e12217224 */ /* 0x040fe200078e0223 */
[----:B------:R-:W-:Y:S01]  /*0c10*/  ISETP.GT.U32.AND P4, PT, R18, R29, PT ;  /* 0x0000001d1200720c */ /* 0x000fe20003f84070 */
[----:B------:R-:W-:Y:S01]  /*0c20*/  IMAD.HI.U32 R30, R24, R49, RZ ;  /* 0x00000031181e7227 */ /* 0x000fe200078e00ff */
[C---:B------:R-:W-:Y:S02]  /*0c30*/  ISETP.GT.U32.AND P5, PT, R18.reuse, R31, PT ;  /* 0x0000001f1200720c */ /* 0x040fe40003fa4070 */
[----:B------:R-:W-:Y:S01]  /*0c40*/  ISETP.GT.U32.AND P6, PT, R18, R33, PT ;  /* 0x000000211200720c */ /* 0x000fe20003fc4070 */
[----:B------:R-:W-:Y:S02]  /*0c50*/  IMAD.MOV R30, RZ, RZ, -R30 ;  /* 0x000000ffff1e7224 */ /* 0x000fe400078e0a1e */
[----:B------:R-:W-:-:S04]  /*0c60*/  IMAD.HI.U32 R28, R24, R37, RZ ;  /* 0x00000025181c7227 */ /* 0x000fc800078e00ff */
[C---:B------:R-:W-:Y:S02]  /*0c70*/  IMAD R49, R18.reuse, R30, R49 ;  /* 0x0000001e12317224 */ /* 0x040fe400078e0231 */
[----:B------:R-:W-:Y:S02]  /*0c80*/  @!P0 IMAD.IADD R23, R23, 0x1, -R18 ;  /* 0x0000000117178824 */ /* 0x000fe400078e0a12 */
[----:B------:R-:W-:Y:S01]  /*0c90*/  IMAD.MOV R28, RZ, RZ, -R28 ;  /* 0x000000ffff1c7224 */ /* 0x000fe200078e0a1c */
[----:B------:R-:W-:Y:S01]  /*0ca0*/  ISETP.GT.U32.AND P3, PT, R18, R49, PT ;  /* 0x000000311200720c */ /* 0x000fe20003f64070 */
[----:B------:R-:W-:-:S04]  /*0cb0*/  IMAD.HI.U32 R26, R24, R41, RZ ;  /* 0x00000029181a7227 */ /* 0x000fc800078e00ff */
[C---:B------:R-:W-:Y:S01]  /*0cc0*/  IMAD R35, R18.reuse, R28, R37 ;  /* 0x0000001c12237224 */ /* 0x040fe200078e0225 */
[----:B------:R-:W-:Y:S01]  /*0cd0*/  IABS R37, R9 ;  /* 0x0000000900257213 */ /* 0x000fe20000000000 */
[----:B------:R-:W-:Y:S01]  /*0ce0*/  @!P1 IMAD.IADD R25, R25, 0x1, -R18 ;  /* 0x0000000119199824 */ /* 0x000fe200078e0a12 */
[----:B------:R-:W-:Y:S01]  /*0cf0*/  ISETP.GT.U32.AND P1, PT, R18, R23, PT ;  /* 0x000000171200720c */ /* 0x000fe20003f24070 */
[----:B------:R-:W-:Y:S02]  /*0d00*/  IMAD.MOV R26, RZ, RZ, -R26 ;  /* 0x000000ffff1a7224 */ /* 0x000fe400078e0a1a */
[----:B------:R-:W-:-:S04]  /*0d10*/  IMAD.HI.U32 R21, R24, R37, RZ ;  /* 0x0000002518157227 */ /* 0x000fc800078e00ff */
[----:B------:R-:W-:Y:S02]  /*0d20*/  @!P3 IMAD.IADD R49, R49, 0x1, -R18 ;  /* 0x000000013131b824 */ /* 0x000fe400078e0a12 */
[C---:B------:R-:W-:Y:S02]  /*0d30*/  IMAD R41, R18.reuse, R26, R41 ;  /* 0x0000001a12297224 */ /* 0x040fe400078e0229 */
[----:B------:R-:W-:Y:S01]  /*0d40*/  IMAD.MOV R21, RZ, RZ, -R21 ;  /* 0x000000ffff157224 */ /* 0x000fe200078e0a15 */
[----:B------:R-:W-:Y:S01]  /*0d50*/  ISETP.GT.U32.AND P0, PT, R18, R49, PT ;  /* 0x000000311200720c */ /* 0x000fe20003f04070 */
[----:B------:R-:W-:-:S04]  /*0d60*/  IMAD.HI.U32 R26, R24, R51, RZ ;  /* 0x00000033181a7227 */ /* 0x000fc800078e00ff */
[----:B------:R-:W-:-:S04]  /*0d70*/  IMAD.HI.U32 R22, R24, R39, RZ ;  /* 0x0000002718167227 */ /* 0x000fc800078e00ff */
[C---:B------:R-:W-:Y:S02]  /*0d80*/  IMAD R37, R18.reuse, R21, R37 ;  /* 0x0000001512257224 */ /* 0x040fe400078e0225 */
[----:B------:R-:W-:Y:S02]  /*0d90*/  IMAD.MOV R26, RZ, RZ, -R26 ;  /* 0x000000ffff1a7224 */ /* 0x000fe400078e0a1a */
[----:B------:R-:W-:Y:S01]  /*0da0*/  @!P0 IMAD.IADD R49, R49, 0x1, -R18 ;  /* 0x0000000131318824 */ /* 0x000fe200078e0a12 */
[C---:B------:R-:W-:Y:S01]  /*0db0*/  ISETP.GT.U32.AND P0, PT, R18.reuse, R35, PT ;  /* 0x000000231200720c */ /* 0x040fe20003f04070 */
[----:B------:R-:W-:Y:S02]  /*0dc0*/  IMAD.MOV R22, RZ, RZ, -R22 ;  /* 0x000000ffff167224 */ /* 0x000fe400078e0a16 */
[----:B------:R-:W-:Y:S01]  /*0dd0*/  @!P2 IMAD.IADD R27, R27, 0x1, -R18 ;  /* 0x000000011b1ba824 */ /* 0x000fe200078e0a12 */
[C---:B------:R-:W-:Y:S01]  /*0de0*/  ISETP.GT.U32.AND P2, PT, R18.reuse, R25, PT ;  /* 0x000000191200720c */ /* 0x040fe20003f44070 */
[----:B------:R-:W-:-:S02]  /*0df0*/  IMAD R51, R18, R26, R51 ;  /* 0x0000001a12337224 */ /* 0x000fc400078e0233 */
[----:B------:R-:W-:Y:S01]  /*0e00*/  @!P1 IMAD.IADD R23, R23, 0x1, -R18 ;  /* 0x0000000117179824 */ /* 0x000fe200078e0a12 */
[C---:B------:R-:W-:Y:S01]  /*0e10*/  ISETP.GT.U32.AND P1, PT, R18.reuse, R37, PT ;  /* 0x000000251200720c */ /* 0x040fe20003f24070 */
[C---:B------:R-:W-:Y:S01]  /*0e20*/  IMAD R39, R18.reuse, R22, R39 ;  /* 0x0000001612277224 */ /* 0x040fe200078e0227 */
[----:B------:R-:W-:Y:S01]  /*0e30*/  ISETP.GT.U32.AND P3, PT, R18, R27, PT ;  /* 0x0000001b1200720c */ /* 0x000fe20003f64070 */
[----:B------:R-:W-:-:S04]  /*0e40*/  IMAD.HI.U32 R28, R24, R43, RZ ;  /* 0x0000002b181c7227 */ /* 0x000fc800078e00ff */
[----:B------:R-:W-:-:S04]  /*0e50*/  IMAD.HI.U32 R21, R24, R45, RZ ;  /* 0x0000002d18157227 */ /* 0x000fc800078e00ff */
[----:B------:R-:W-:-:S04]  /*0e60*/  IMAD.HI.U32 R22, R24, R47, RZ ;  /* 0x0000002f18167227 */ /* 0x000fc800078e00ff */
[----:B------:R-:W-:Y:S01]  /*0e70*/  @!P0 IMAD.IADD R35, R35, 0x1, -R18 ;  /* 0x0000000123238824 */ /* 0x000fe200078e0a12 */
[----:B------:R-:W-:Y:S01]  /*0e80*/  ISETP.GT.U32.AND P0, PT, R18, R51, PT ;  /* 0x000000331200720c */ /* 0x000fe20003f04070 */
[----:B------:R-:W-:-:S04]  /*0e90*/  IMAD.HI.U32 R24, R24, R53, RZ ;  /* 0x0000003518187227 */ /* 0x000fc800078e00ff */
[----:B------:R-:W-:Y:S02]  /*0ea0*/  IMAD.MOV R24, RZ, RZ, -R24 ;  /* 0x000000ffff187224 */ /* 0x000fe400078e0a18 */
[--C-:B------:R-:W-:Y:S01]  /*0eb0*/  @!P2 IMAD.IADD R25, R25, 0x1, -R18.reuse ;  /* 0x000000011919a824 */ /* 0x100fe200078e0a12 */
[C---:B------:R-:W-:Y:S01]  /*0ec0*/  ISETP.GT.U32.AND P2, PT, R18.reuse, R39, PT ;  /* 0x000000271200720c */ /* 0x040fe20003f44070 */
[C---:B------:R-:W-:Y:S02]  /*0ed0*/  IMAD R53, R18.reuse, R24, R53 ;  /* 0x0000001812357224 */ /* 0x040fe400078e0235 */
[----:B------:R-:W-:Y:S02]  /*0ee0*/  IMAD.MOV R21, RZ, RZ, -R21 ;  /* 0x000000ffff157224 */ /* 0x000fe400078e0a15 */
[----:B------:R-:W-:Y:S01]  /*0ef0*/  @!P1 IMAD.IADD R37, R37, 0x1, -R18 ;  /* 0x0000000125259824 */ /* 0x000fe200078e0a12 */
[----:B------:R-:W-:Y:S01]  /*0f00*/  ISETP.GT.U32.AND P1, PT, R18, R53, PT ;  /* 0x000000351200720c */ /* 0x000fe20003f24070 */
[----:B------:R-:W-:-:S04]  /*0f10*/  IMAD.HI.U32 R32, R32, R48, RZ ;  /* 0x0000003020207227 */ /* 0x000fc800078e00ff */
[----:B------:R-:W-:Y:S01]  /*0f20*/  IMAD R45, R18, R21, R45 ;  /* 0x00000015122d7224 */ /* 0x000fe200078e022d */
[----:B------:R-:W-:Y:S01]  /*0f30*/  LOP3.LUT R21, R60, 0x1c0, RZ, 0xc0, !PT ;  /* 0x000001c03c157812 */ /* 0x000fe200078ec0ff */
[----:B------:R-:W-:Y:S01]  /*0f40*/  @!P0 IMAD.IADD R51, R51, 0x1, -R18 ;  /* 0x0000000133338824 */ /* 0x000fe200078e0a12 */
[C---:B------:R-:W-:Y:S01]  /*0f50*/  ISETP.GT.U32.AND P0, PT, R18.reuse, R37, PT ;  /* 0x000000251200720c */ /* 0x040fe20003f04070 */
[----:B------:R-:W-:Y:S02]  /*0f60*/  IMAD.MOV R28, RZ, RZ, -R28 ;  /* 0x000000ffff1c7224 */ /* 0x000fe400078e0a1c */
[----:B------:R-:W-:Y:S02]  /*0f70*/  IMAD.MOV R32, RZ, RZ, -R32 ;  /* 0x000000ffff207224 */ /* 0x000fe400078e0a20 */
[--C-:B------:R-:W-:Y:S01]  /*0f80*/  @!P3 IMAD.IADD R27, R27, 0x1, -R18.reuse ;  /* 0x000000011b1bb824 */ /* 0x100fe200078e0a12 */
[C---:B------:R-:W-:Y:S01]  /*0f90*/  ISETP.GT.U32.AND P3, PT, R18.reuse, R41, PT ;  /* 0x000000291200720c */ /* 0x040fe20003f64070 */
[----:B------:R-:W-:Y:S01]  /*0fa0*/  @!P5 IMAD.IADD R31, R31, 0x1, -R18 ;  /* 0x000000011f1fd824 */ /* 0x000fe200078e0a12 */
[C---:B------:R-:W-:Y:S01]  /*0fb0*/  ISETP.GT.U32.AND P5, PT, R18.reuse, R45, PT ;  /* 0x0000002d1200720c */ /* 0x040fe20003fa4070 */
[----:B------:R-:W-:-:S02]  /*0fc0*/  IMAD R43, R18, R28, R43 ;  /* 0x0000001c122b7224 */ /* 0x000fc400078e022b */
[----:B------:R-:W-:Y:S02]  /*0fd0*/  IMAD R48, R19, R32, R48 ;  /* 0x0000002013307224 */ /* 0x000fe400078e0230 */
[----:B------:R-:W-:Y:S02]  /*0fe0*/  IMAD.MOV R22, RZ, RZ, -R22 ;  /* 0x000000ffff167224 */ /* 0x000fe400078e0a16 */
[--C-:B------:R-:W-:Y:S01]  /*0ff0*/  @!P4 IMAD.IADD R29, R29, 0x1, -R18.reuse ;  /* 0x000000011d1dc824 */ /* 0x100fe200078e0a12 */
[C---:B------:R-:W-:Y:S01]  /*1000*/  ISETP.GT.U32.AND P4, PT, R18.reuse, R43, PT ;  /* 0x0000002b1200720c */ /* 0x040fe20003f84070 */
[--C-:B------:R-:W-:Y:S01]  /*1010*/  @!P2 IMAD.IADD R39, R39, 0x1, -R18.reuse ;  /* 0x000000012727a824 */ /* 0x100fe200078e0a12 */
[----:B------:R-:W-:Y:S01]  /*1020*/  ISETP.GT.U32.AND P2, PT, R19, R48, PT ;  /* 0x000000301300720c */ /* 0x000fe20003f44070 */
[C---:B------:R-:W-:Y:S01]  /*1030*/  IMAD R47, R18.reuse, R22, R47 ;  /* 0x00000016122f7224 */ /* 0x040fe200078e022f */
[----:B------:R-:W-:Y:S01]  /*1040*/  SHF.R.U32.HI R22, RZ, 0x2, R21 ;  /* 0x00000002ff167819 */ /* 0x000fe20000011615 */
[--C-:B------:R-:W-:Y:S01]  /*1050*/  @!P1 IMAD.IADD R53, R53, 0x1, -R18.reuse ;  /* 0x0000000135359824 */ /* 0x100fe200078e0a12 */
[C---:B------:R-:W-:Y:S01]  /*1060*/  ISETP.GT.U32.AND P1, PT, R18.reuse, R39, PT ;  /* 0x000000271200720c */ /* 0x040fe20003f24070 */
        /* <DEDUP_REMOVED lines=9> */
[----:B------:R-:W-:Y:S01]  /*1100*/  ISETP.GT.U32.AND P4, PT, R18, R31, PT ;  /* 0x0000001f1200720c */ /* 0x000fe20003f84070 */
[----:B------:R-:W-:Y:S01]  /*1110*/  @!P2 IMAD.IADD R48, R48, 0x1, -R19 ;  /* 0x000000013030a824 */ /* 0x000fe200078e0a13 */
[----:B------:R-:W-:Y:S01]  /*1120*/  ISETP.GT.U32.AND P2, PT, R18, R41, PT ;  /* 0x000000291200720c */ /* 0x000fe20003f44070 */
[--C-:B------:R-:W-:Y:S01]  /*1130*/  @!P1 IMAD.IADD R39, R39, 0x1, -R18.reuse ;  /* 0x0000000127279824 */ /* 0x100fe200078e0a12 */
[----:B------:R-:W-:Y:S01]  /*1140*/  LOP3.LUT R21, R20, 0x1c00, R61, 0xf8, !PT ;  /* 0x00001c0014157812 */ /* 0x000fe200078ef83d */
[--C-:B------:R-:W-:Y:S01]  /*1150*/  @!P6 IMAD.IADD R47, R47, 0x1, -R18.reuse ;  /* 0x000000012f2fe824 */ /* 0x100fe200078e0a12 */
[----:B------:R-:W-:Y:S01]  /*1160*/  ISETP.GT.U32.AND P1, PT, R19, R48, PT ;  /* 0x000000301300720c */ /* 0x000fe20003f24070 */
[--C-:B------:R-:W-:Y:S01]  /*1170*/  @!P0 IMAD.IADD R51, R51, 0x1, -R18.reuse ;  /* 0x0000000133338824 */ /* 0x100fe200078e0a12 */
[----:B------:R-:W-:Y:S01]  /*1180*/  ISETP.GE.AND P0, PT, R14, RZ, PT ;  /* 0x000000ff0e00720c */ /* 0x000fe20003f06270 */
        /* <DEDUP_REMOVED lines=8> */
[----:B------:R-:W-:Y:S01]  /*1210*/  IMAD.MOV.U32 R55, RZ, RZ, R49 ;  /* 0x000000ffff377224 */ /* 0x000fe200078e0031 */
[----:B------:R-:W-:Y:S01]  /*1220*/  ISETP.GE.AND P2, PT, R16, RZ, PT ;  /* 0x000000ff1000720c */ /* 0x000fe20003f46270 */
[----:B------:R-:W-:Y:S01]  /*1230*/  @!P1 IMAD.IADD R48, R48, 0x1, -R19 ;  /* 0x0000000130309824 */ /* 0x000fe200078e0a13 */
[----:B------:R-:W-:Y:S01]  /*1240*/  ISETP.GE.AND P1, PT, R11, RZ, PT ;  /* 0x000000ff0b00720c */ /* 0x000fe20003f26270 */
[----:B------:R-:W-:Y:S01]  /*1250*/  @!P0 IMAD.MOV R27, RZ, RZ, -R27 ;  /* 0x000000ffff1b8224 */ /* 0x000fe200078e0a1b */
[----:B------:R-:W-:Y:S01]  /*1260*/  ISETP.GE.AND P0, PT, R8, RZ, PT ;  /* 0x000000ff0800720c */ /* 0x000fe20003f06270 */
[--C-:B------:R-:W-:Y:S01]  /*1270*/  @!P3 IMAD.IADD R43, R43, 0x1, -R18.reuse ;  /* 0x000000012b2bb824 */ /* 0x100fe200078e0a12 */
[----:B------:R-:W-:Y:S01]  /*1280*/  ISETP.GE.AND P3, PT, R15, RZ, PT ;  /* 0x000000ff0f00720c */ /* 0x000fe20003f66270 */
[--C-:B------:R-:W-:Y:S01]  /*1290*/  @!P5 IMAD.IADD R47, R47, 0x1, -R18.reuse ;  /* 0x000000012f2fd824 */ /* 0x100fe200078e0a12 */
[----:B------:R-:W-:Y:S01]  /*12a0*/  ISETP.GE.AND P5, PT, R13, RZ, PT ;  /* 0x000000ff0d00720c */ /* 0x000fe20003fa6270 */
[--C-:B------:R-:W-:Y:S01]  /*12b0*/  @!P4 IMAD.IADD R45, R45, 0x1, -R18.reuse ;  /* 0x000000012d2dc824 */ /* 0x100fe200078e0a12 */
[----:B------:R-:W-:Y:S01]  /*12c0*/  ISETP.GE.AND P4, PT, R12, RZ, PT ;  /* 0x000000ff0c00720c */ /* 0x000fe20003f86270 */
[--C-:B------:R-:W-:Y:S01]  /*12d0*/  @!P6 IMAD.IADD R35, R35, 0x1, -R18.reuse ;  /* 0x000000012323e824 */ /* 0x100fe200078e0a12 */
[----:B------:R-:W-:Y:S01]  /*12e0*/  ISETP.GT.U32.AND P6, PT, R18, R53, PT ;  /* 0x000000351200720c */ /* 0x000fe20003fc4070 */
[----:B------:R-:W-:Y:S01]  /*12f0*/  @!P2 IMAD.MOV R23, RZ, RZ, -R23 ;  /* 0x000000ffff17a224 */ /* 0x000fe200078e0a17 */
[----:B------:R-:W-:Y:S01]  /*1300*/  ISETP.GE.AND P2, PT, R10, RZ, PT ;  /* 0x000000ff0a00720c */ /* 0x000fe20003f46270 */
        /* <DEDUP_REMOVED lines=10> */
[----:B------:R-:W-:Y:S01]  /*13b0*/  IMAD.MOV.U32 R19, RZ, RZ, R45 ;  /* 0x000000ffff137224 */ /* 0x000fe200078e002d */
[----:B------:R-:W-:Y:S01]  /*13c0*/  LOP3.LUT R73, R22, 0x3fe, R73, 0x78, !PT ;  /* 0x000003fe16497812 */ /* 0x000fe200078e7849 */
[----:B------:R-:W-:Y:S01]  /*13d0*/  @!P6 IMAD.IADD R53, R53, 0x1, -R18 ;  /* 0x000000013535e824 */ /* 0x000fe200078e0a12 */
[----:B------:R-:W-:Y:S01]  /*13e0*/  LOP3.LUT R18, RZ, c[0x0][0x17c], RZ, 0x33, !PT ;  /* 0x00005f00ff127a12 */ /* 0x000fe200078e33ff */
[----:B------:R-:W-:Y:S01]  /*13f0*/  @!P1 IMAD.MOV R19, RZ, RZ, -R19 ;  /* 0x000000ffff139224 */ /* 0x000fe200078e0a13 */
[----:B------:R-:W-:Y:S01]  /*1400*/  ISETP.GE.AND P1, PT, R17, RZ, PT ;  /* 0x000000ff1100720c */ /* 0x000fe20003f26270 */
[----:B------:R-:W-:Y:S01]  /*1410*/  @!P0 IMAD.MOV R53, RZ, RZ, -R53 ;  /* 0x000000ffff358224 */ /* 0x000fe200078e0a35 */
[----:B------:R-:W-:Y:S01]  /*1420*/  ISETP.NE.AND P0, PT, RZ, c[0x0][0x178], PT ;  /* 0x00005e00ff007a0c */ /* 0x000fe20003f05270 */
[----:B------:R-:W-:Y:S01]  /*1430*/  @!P2 IMAD.MOV R35, RZ, RZ, -R35 ;  /* 0x000000ffff23a224 */ /* 0x000fe200078e0a23 */
[----:B------:R-:W-:Y:S01]  /*1440*/  ISETP.GE.AND P2, PT, R4, RZ, PT ;  /* 0x000000ff0400720c */ /* 0x000fe20003f46270 */
[----:B------:R-:W-:Y:S01]  /*1450*/  @!P3 IMAD.MOV R37, RZ, RZ, -R37 ;  /* 0x000000ffff25b224 */ /* 0x000fe200078e0a25 */
[----:B------:R-:W-:Y:S01]  /*1460*/  ISETP.GE.AND P3, PT, R3, RZ, PT ;  /* 0x000000ff0300720c */ /* 0x000fe20003f66270 */
[----:B------:R-:W-:Y:S01]  /*1470*/  @!P5 IMAD.MOV R41, RZ, RZ, -R41 ;  /* 0x000000ffff29d224 */ /* 0x000fe200078e0a29 */
[----:B------:R-:W-:Y:S01]  /*1480*/  ISETP.GE.AND P5, PT, R0, RZ, PT ;  /* 0x000000ff0000720c */ /* 0x000fe20003fa6270 */
[----:B------:R-:W-:Y:S01]  /*1490*/  @!P4 IMAD.MOV R43, RZ, RZ, -R43 ;  /* 0x000000ffff2bc224 */ /* 0x000fe200078e0a2b */
[----:B------:R-:W-:Y:S01]  /*14a0*/  ISETP.NE.AND P4, PT, RZ, c[0x0][0x17c], PT ;  /* 0x00005f00ff007a0c */ /* 0x000fe20003f85270 */
[----:B------:R-:W-:Y:S01]  /*14b0*/  IMAD.MOV.U32 R49, RZ, RZ, R47 ;  /* 0x000000ffff317224 */ /* 0x000fe200078e002f */
[----:B------:R-:W-:Y:S01]  /*14c0*/  LOP3.LUT R70, R21, R70, RZ, 0xfc, !PT ;  /* 0x0000004615467212 */ /* 0x000fe200078efcff */
[----:B------:R-:W-:Y:S01]  /*14d0*/  @!P1 IMAD.MOV R48, RZ, RZ, -R48 ;  /* 0x000000ffff309224 */ /* 0x000fe200078e0a30 */
[----:B------:R-:W-:-:S02]  /*14e0*/  SEL R23, R18, R23, !P4 ;  /* 0x0000001712177207 */ /* 0x000fc40006000000 */
[C---:B------:R-:W-:Y:S01]  /*14f0*/  SEL R25, R18.reuse, R25, !P4 ;  /* 0x0000001912197207 */ /* 0x040fe20006000000 */
[----:B------:R-:W-:Y:S01]  /*1500*/  @!P2 IMAD.MOV R49, RZ, RZ, -R49 ;  /* 0x000000ffff31a224 */ /* 0x000fe200078e0a31 */
[----:B------:R-:W-:Y:S01]  /*1510*/  @!P0 LOP3.LUT R48, RZ, c[0x0][0x178], RZ, 0x33, !PT ;  /* 0x00005e00ff308a12 */ /* 0x000fe200078e33ff */
[----:B------:R-:W-:Y:S01]  /*1520*/  @!P3 IMAD.MOV R51, RZ, RZ, -R51 ;  /* 0x000000ffff33b224 */ /* 0x000fe200078e0a33 */
[C---:B------:R-:W-:Y:S01]  /*1530*/  SEL R27, R18.reuse, R27, !P4 ;  /* 0x0000001b121b7207 */ /* 0x040fe20006000000 */
[----:B------:R-:W-:Y:S01]  /*1540*/  @!P5 IMAD.MOV R55, RZ, RZ, -R55 ;  /* 0x000000ffff37d224 */ /* 0x000fe200078e0a37 */
[C---:B------:R-:W-:Y:S01]  /*1550*/  SEL R20, R18.reuse, R29, !P4 ;  /* 0x0000001d12147207 */ /* 0x040fe20006000000 */
[----:B------:R-:W-:Y:S01]  /*1560*/  IMAD R23, R23, c[0x0][0x190], RZ ;  /* 0x0000640017177a24 */ /* 0x000fe200078e02ff */
[C---:B------:R-:W-:Y:S01]  /*1570*/  SEL R21, R18.reuse, R31, !P4 ;  /* 0x0000001f12157207 */ /* 0x040fe20006000000 */
[----:B------:R-:W-:Y:S01]  /*1580*/  IMAD R25, R25, c[0x0][0x190], RZ ;  /* 0x0000640019197a24 */ /* 0x000fe200078e02ff */
[----:B------:R-:W-:Y:S01]  /*1590*/  SEL R22, R18, R33, !P4 ;  /* 0x0000002112167207 */ /* 0x000fe20006000000 */
        /* <DEDUP_REMOVED lines=9> */
[----:B------:R-:W-:Y:S01]  /*1630*/  SEL R46, R18, R43, !P4 ;  /* 0x0000002b122e7207 */ /* 0x000fe20006000000 */
[----:B------:R-:W-:Y:S01]  /*1640*/  IMAD R24, R24, c[0x0][0x190], RZ ;  /* 0x0000640018187a24 */ /* 0x000fe200078e02ff */
[----:B------:R-:W-:Y:S01]  /*1650*/  SEL R47, R18, R19, !P4 ;  /* 0x00000013122f7207 */ /* 0x000fe20006000000 */
        /* <DEDUP_REMOVED lines=9> */
[C---:B------:R-:W-:Y:S01]  /*16f0*/  LEA R114, P2, R48.reuse, c[0x0][0x160], 0x1 ;  /* 0x0000580030727a11 */ /* 0x040fe200078408ff */
[----:B------:R-:W-:Y:S01]  /*1700*/  IMAD R49, R49, c[0x0][0x190], RZ ;  /* 0x0000640031317a24 */ /* 0x000fe200078e02ff */
[----:B------:R-:W-:Y:S01]  /*1710*/  LEA R118, P3, R23, c[0x0][0x168], 0x1 ;  /* 0x00005a0017767a11 */ /* 0x000fe200078608ff */
[----:B------:R-:W-:Y:S01]  /*1720*/  IMAD R51, R51, c[0x0][0x190], RZ ;  /* 0x0000640033337a24 */ /* 0x000fe200078e02ff */
[----:B------:R-:W-:Y:S01]  /*1730*/  LEA R116, P4, R25, c[0x0][0x168], 0x1 ;  /* 0x00005a0019747a11 */ /* 0x000fe200078808ff */
[----:B------:R-:W-:Y:S01]  /*1740*/  IMAD R53, R53, c[0x0][0x190], RZ ;  /* 0x0000640035357a24 */ /* 0x000fe200078e02ff */
[----:B------:R-:W-:Y:S01]  /*1750*/  LEA.HI.X.SX32 R115, R48, c[0x0][0x164], 0x1, P2 ;  /* 0x0000590030737a11 */ /* 0x000fe200010f0eff */
[----:B------:R-:W-:Y:S01]  /*1760*/  IMAD R55, R55, c[0x0][0x190], RZ ;  /* 0x0000640037377a24 */ /* 0x000fe200078e02ff */
[----:B------:R-:W-:Y:S01]  /*1770*/  LEA.HI.X.SX32 R119, R23, c[0x0][0x16c], 0x1, P3 ;  /* 0x00005b0017777a11 */ /* 0x000fe200018f0eff */
[----:B------:R-:W-:Y:S01]  /*1780*/  IMAD.MOV.U32 R18, RZ, RZ, c[0x0][0x18c] ;  /* 0x00006300ff127624 */ /* 0x000fe200078e00ff */
[----:B------:R-:W-:Y:S01]  /*1790*/  LEA.HI.X.SX32 R117, R25, c[0x0][0x16c], 0x1, P4 ;  /* 0x00005b0019757a11 */ /* 0x000fe200020f0eff */
[----:B------:R-:W-:Y:S01]  /*17a0*/  IMAD.MOV.U32 R19, RZ, RZ, c[0x0][0x188] ;  /* 0x00006200ff137624 */ /* 0x000fe200078e00ff */
[----:B------:R-:W-:Y:S01]  /*17b0*/  LEA R112, P5, R27, c[0x0][0x168], 0x1 ;  /* 0x00005a001b707a11 */ /* 0x000fe200078a08ff */
[----:B------:R-:W-:Y:S01]  /*17c0*/  CS2R R40, SRZ ;  /* 0x0000000000287805 */ /* 0x000fe2000001ff00 */
        /* <DEDUP_REMOVED lines=12> */
[----:B------:R-:W-:Y:S01]  /*1890*/  LEA.HI.X.SX32 R113, R27, c[0x0][0x16c], 0x1, P5 ;  /* 0x00005b001b717a11 */ /* 0x000fe200028f0eff */
[----:B------:R-:W-:Y:S01]  /*18a0*/  CS2R R38, SRZ ;  /* 0x0000000000267805 */ /* 0x000fe2000001ff00 */
[----:B------:R-:W-:Y:S01]  /*18b0*/  LEA.HI.X.SX32 R111, R20, c[0x0][0x16c], 0x1, P6 ;  /* 0x00005b00146f7a11 */ /* 0x000fe200030f0eff */
[----:B------:R-:W-:Y:S01]  /*18c0*/  IMAD.SHL.U32 R18, R18, 0x40, RZ ;  /* 0x0000004012127824 */ /* 0x000fe200078e00ff */
[----:B------:R-:W-:Y:S01]  /*18d0*/  LEA.HI.X.SX32 R109, R21, c[0x0][0x16c], 0x1, P0 ;  /* 0x00005b00156d7a11 */ /* 0x000fe200000f0eff */
[----:B------:R-:W-:Y:S01]  /*18e0*/  IMAD.SHL.U32 R19, R19, 0x40, RZ ;  /* 0x0000004013137824 */ /* 0x000fe200078e00ff */
[----:B------:R-:W-:-:S02]  /*18f0*/  LEA.HI.X.SX32 R107, R22, c[0x0][0x16c], 0x1, P1 ;  /* 0x00005b00166b7a11 */ /* 0x000fc400008f0eff */
[----:B------:R-:W-:Y:S02]  /*1900*/  LEA.HI.X.SX32 R105, R24, c[0x0][0x16c], 0x1, P2 ;  /* 0x00005b0018697a11 */ /* 0x000fe400010f0eff */
[----:B------:R-:W-:Y:S02]  /*1910*/  LEA.HI.X.SX32 R103, R26, c[0x0][0x16c], 0x1, P3 ;  /* 0x00005b001a677a11 */ /* 0x000fe400018f0eff */
[----:B------:R-:W-:Y:S02]  /*1920*/  LEA.HI.X.SX32 R100, R44, c[0x0][0x16c], 0x1, P4 ;  /* 0x00005b002c647a11 */ /* 0x000fe400020f0eff */
[----:B------:R-:W-:Y:S02]  /*1930*/  LEA R99, P5, R45, c[0x0][0x168], 0x1 ;  /* 0x00005a002d637a11 */ /* 0x000fe400078a08ff */
[----:B------:R-:W-:Y:S02]  /*1940*/  LEA R97, P6, R46, c[0x0][0x168], 0x1 ;  /* 0x00005a002e617a11 */ /* 0x000fe400078c08ff */
[----:B------:R-:W-:-:S02]  /*1950*/  LEA R95, P0, R47, c[0x0][0x168], 0x1 ;  /* 0x00005a002f5f7a11 */ /* 0x000fc400078008ff */
[----:B------:R-:W-:Y:S02]  /*1960*/  LEA R92, P1, R49, c[0x0][0x168], 0x1 ;  /* 0x00005a00315c7a11 */ /* 0x000fe400078208ff */
[----:B------:R-:W-:Y:S02]  /*1970*/  LEA R90, P2, R51, c[0x0][0x168], 0x1 ;  /* 0x00005a00335a7a11 */ /* 0x000fe400078408ff */
[----:B------:R-:W-:Y:S02]  /*1980*/  LEA R89, P3, R53, c[0x0][0x168], 0x1 ;  /* 0x00005a0035597a11 */ /* 0x000fe400078608ff */
[----:B------:R-:W-:Y:S02]  /*1990*/  LEA R86, P4, R55, c[0x0][0x168], 0x1 ;  /* 0x00005a0037567a11 */ /* 0x000fe400078808ff */
[----:B------:R-:W-:Y:S02]  /*19a0*/  LOP3.LUT R69, R70, 0x40, RZ, 0x3c, !PT ;  /* 0x0000004046457812 */ /* 0x000fe400078e3cff */
[----:B------:R-:W-:-:S02]  /*19b0*/  LEA.HI.X.SX32 R98, R45, c[0x0][0x16c], 0x1, P5 ;  /* 0x00005b002d627a11 */ /* 0x000fc400028f0eff */
[----:B------:R-:W-:Y:S02]  /*19c0*/  LEA.HI.X.SX32 R96, R46, c[0x0][0x16c], 0x1, P6 ;  /* 0x00005b002e607a11 */ /* 0x000fe400030f0eff */
[----:B------:R-:W-:Y:S02]  /*19d0*/  LEA.HI.X.SX32 R94, R47, c[0x0][0x16c], 0x1, P0 ;  /* 0x00005b002f5e7a11 */ /* 0x000fe400000f0eff */
[----:B------:R-:W-:Y:S02]  /*19e0*/  LEA.HI.X.SX32 R93, R49, c[0x0][0x16c], 0x1, P1 ;  /* 0x00005b00315d7a11 */ /* 0x000fe400008f0eff */
[----:B------:R-:W-:Y:S02]  /*19f0*/  LEA.HI.X.SX32 R91, R51, c[0x0][0x16c], 0x1, P2 ;  /* 0x00005b00335b7a11 */ /* 0x000fe400010f0eff */
[----:B------:R-:W-:Y:S02]  /*1a00*/  LEA.HI.X.SX32 R88, R53, c[0x0][0x16c], 0x1, P3 ;  /* 0x00005b0035587a11 */ /* 0x000fe400018f0eff */
[----:B------:R-:W-:-:S02]  /*1a10*/  LEA.HI.X.SX32 R87, R55, c[0x0][0x16c], 0x1, P4 ;  /* 0x00005b0037577a11 */ /* 0x000fc400020f0eff */
.L_x_2:
[----:B------:R-:W-:Y:S01]  /*1a20*/  ISETP.GE.AND P0, PT, R84, UR4, PT ;  /* 0x0000000454007c0c */ /* 0x000fe2000bf06270 */
[----:B------:R-:W-:Y:S01]  /*1a30*/  IMAD.WIDE R22, R74, 0x2, R114 ;  /* 0x000000024a167825 */ /* 0x000fe200078e0272 */
[----:B------:R-:W-:-:S02]  /*1a40*/  ISETP.GE.AND P1, PT, R83, UR4, PT ;  /* 0x0000000453007c0c */ /* 0x000fc4000bf26270 */
[----:B------:R-:W-:Y:S01]  /*1a50*/  ISETP.GE.AND P2, PT, R82, UR4, PT ;  /* 0x0000000452007c0c */ /* 0x000fe2000bf46270 */
[----:B------:R-:W-:Y:S01]  /*1a60*/  IMAD.WIDE R24, R62, 0x2, R114 ;  /* 0x000000023e187825 */ /* 0x000fe200078e0272 */
[----:B------:R-:W-:Y:S02]  /*1a70*/  PRMT R52, RZ, 0x7610, R52 ;  /* 0x00007610ff347816 */ /* 0x000fe40000000034 */
[----:B------:R-:W-:Y:S01]  /*1a80*/  PRMT R20, RZ, 0x7610, R20 ;  /* 0x00007610ff147816 */ /* 0x000fe20000000014 */
[----:B------:R-:W-:Y:S01]  /*1a90*/  IMAD.WIDE R26, R63, 0x2, R114 ;  /* 0x000000023f1a7825 */ /* 0x000fe200078e0272 */
[----:B------:R-:W-:Y:S02]  /*1aa0*/  PRMT R21, RZ, 0x7610, R21 ;  /* 0x00007610ff157816 */ /* 0x000fe40000000015 */
[----:B------:R-:W-:Y:S01]  /*1ab0*/  ISETP.GE.AND P3, PT, R78, UR4, PT ;  /* 0x000000044e007c0c */ /* 0x000fe2000bf66270 */
[----:B------:R0:W2:Y:S01]  /*1ac0*/  @!P0 LDG.E.U16 R52, [R22.64] ;  /* 0x0000000616348981 */ /* 0x0000a2000c1e1500 */
[----:B------:R-:W-:-:S02]  /*1ad0*/  ISETP.GE.AND P0, PT, R81, UR4, PT ;  /* 0x0000000451007c0c */ /* 0x000fc4000bf06270 */
[----:B------:R-:W-:Y:S01]  /*1ae0*/  ISETP.GE.AND P4, PT, R77, UR4, PT ;  /* 0x000000044d007c0c */ /* 0x000fe2000bf86270 */
[----:B------:R1:W3:Y:S01]  /*1af0*/  @!P1 LDG.E.U16 R20, [R24.64] ;  /* 0x0000000618149981 */ /* 0x0002e2000c1e1500 */
[----:B------:R-:W-:-:S03]  /*1b00*/  ISETP.GE.AND P1, PT, R80, UR4, PT ;  /* 0x0000000450007c0c */ /* 0x000fc6000bf26270 */
[----:B------:R4:W5:Y:S01]  /*1b10*/  @!P2 LDG.E.U16 R21, [R26.64] ;  /* 0x000000061a15a981 */ /* 0x000962000c1e1500 */
[----:B------:R-:W-:Y:S01]  /*1b20*/  ISETP.GE.AND P2, PT, R79, UR4, PT ;  /* 0x000000044f007c0c */ /* 0x000fe2000bf46270 */
[----:B------:R-:W-:Y:S01]  /*1b30*/  IMAD.WIDE R44, R64, 0x2, R114 ;  /* 0x00000002402c7825 */ /* 0x000fe200078e0272 */
[----:B0-----:R-:W-:Y:S02]  /*1b40*/  PRMT R22, RZ, 0x7610, R22 ;  /* 0x00007610ff167816 */ /* 0x001fe40000000016 */
[----:B------:R-:W-:Y:S01]  /*1b50*/  PRMT R23, RZ, 0x7610, R23 ;  /* 0x00007610ff177816 */ /* 0x000fe20000000017 */
[----:B------:R-:W-:Y:S01]  /*1b60*/  IMAD.WIDE R46, R65, 0x2, R114 ;  /* 0x00000002412e7825 */ /* 0x000fe200078e0272 */
[----:B-1----:R-:W-:Y:S02]  /*1b70*/  PRMT R24, RZ, 0x7610, R24 ;  /* 0x00007610ff187816 */ /* 0x002fe40000000018 */
[----:B------:R-:W-:Y:S01]  /*1b80*/  PRMT R25, RZ, 0x7610, R25 ;  /* 0x00007610ff197816 */ /* 0x000fe20000000019 */
[----:B------:R-:W-:Y:S01]  /*1b90*/  IMAD.WIDE R48, R66, 0x2, R114 ;  /* 0x0000000242307825 */ /* 0x000fe200078e0272 */
[----:B----4-:R-:W-:Y:S01]  /*1ba0*/  PRMT R26, RZ, 0x7610, R26 ;  /* 0x00007610ff1a7816 */ /* 0x010fe2000000001a */
[----:B------:R0:W4:Y:S02]  /*1bb0*/  @!P0 LDG.E.U16 R22, [R44.64] ;  /* 0x000000062c168981 */ /* 0x000124000c1e1500 */
[----:B------:R-:W-:-:S02]  /*1bc0*/  IMAD.WIDE R50, R67, 0x2, R114 ;  /* 0x0000000243327825 */ /* 0x000fc400078e0272 */
[----:B------:R1:W4:Y:S02]  /*1bd0*/  @!P1 LDG.E.U16 R23, [R46.64] ;  /* 0x000000062e179981 */ /* 0x000324000c1e1500 */
[----:B------:R-:W-:Y:S02]  /*1be0*/  IMAD.WIDE R54, R68, 0x2, R114 ;  /* 0x0000000244367825 */ /* 0x000fe400078e0272 */
[----:B------:R0:W4:Y:S04]  /*1bf0*/  @!P2 LDG.E.U16 R24, [R48.64] ;  /* 0x000000063018a981 */ /* 0x000128000c1e1500 */
[----:B------:R0:W4:Y:S04]  /*1c00*/  @!P3 LDG.E.U16 R25, [R50.64] ;  /* 0x000000063219b981 */ /* 0x000128000c1e1500 */
[----:B------:R0:W4:Y:S04]  /*1c10*/  @!P4 LDG.E.U16 R26, [R54.64] ;  /* 0x00000006361ac981 */ /* 0x000128000c1e1500 */
[----:B------:R-:W-:Y:S01]  /*1c20*/  BAR.SYNC.DEFER_BLOCKING 0x0 ;  /* 0x0000000000007b1d */ /* 0x000fe20000010000 */
[----:B------:R-:W-:-:S02]  /*1c30*/  LOP3.LUT R89, R89, R88, RZ, 0x3c, !PT ;  /* 0x0000005859597212 */ /* 0x000fc400078e3cff */
[----:B------:R-:W-:Y:S02]  /*1c40*/  ISETP.GE.AND P0, PT, R85, UR4, PT ;  /* 0x0000000455007c0c */ /* 0x000fe4000bf06270 */
[----:B------:R-:W-:Y:S02]  /*1c50*/  LOP3.LUT R88, R89, R88, RZ, 0x3c, !PT ;  /* 0x0000005859587212 */ /* 0x000fe400078e3cff */
[----:B------:R-:W-:Y:S02]  /*1c60*/  LOP3.LUT R95, R95, R94, RZ, 0x3c, !PT ;  /* 0x0000005e5f5f7212 */ /* 0x000fe400078e3cff */
[----:B------:R-:W-:Y:S02]  /*1c70*/  LOP3.LUT R97, R97, R96, RZ, 0x3c, !PT ;  /* 0x0000006061617212 */ /* 0x000fe400078e3cff */
[----:B------:R-:W-:Y:S02]  /*1c80*/  LOP3.LUT R89, R89, R88, RZ, 0x3c, !PT ;  /* 0x0000005859597212 */ /* 0x000fe400078e3cff */
[----:B------:R-:W-:-:S02]  /*1c90*/  LOP3.LUT R94, R95, R94, RZ, 0x3c, !PT ;  /* 0x0000005e5f5e7212 */ /* 0x000fc400078e3cff */
[----:B------:R-:W-:Y:S01]  /*1ca0*/  LOP3.LUT R96, R97, R96, RZ, 0x3c, !PT ;  /* 0x0000006061607212 */ /* 0x000fe200078e3cff */
[C---:B0-----:R-:W-:Y:S01]  /*1cb0*/  IMAD.WIDE R48, R76.reuse, 0x2, R86 ;  /* 0x000000024c307825 */ /* 0x041fe200078e0256 */
[----:B------:R-:W-:Y:S02]  /*1cc0*/  PRMT R27, RZ, 0x7610, R27 ;  /* 0x00007610ff1b7816 */ /* 0x000fe4000000001b */
[----:B------:R-:W-:Y:S01]  /*1cd0*/  PRMT R44, RZ, 0x7610, R44 ;  /* 0x00007610ff2c7816 */ /* 0x000fe2000000002c */
[C---:B------:R-:W-:Y:S01]  /*1ce0*/  IMAD.WIDE R50, R76.reuse, 0x2, R88 ;  /* 0x000000024c327825 */ /* 0x040fe200078e0258 */
[----:B------:R-:W-:Y:S02]  /*1cf0*/  PRMT R45, RZ, 0x7610, R45 ;  /* 0x00007610ff2d7816 */ /* 0x000fe4000000002d */
[----:B------:R-:W-:Y:S01]  /*1d00*/  LOP3.LUT R101, R101, R100, RZ, 0x3c, !PT ;  /* 0x0000006465657212 */ /* 0x000fe200078e3cff */
[----:B------:R-:W-:Y:S01]  /*1d10*/  IMAD.WIDE R54, R76, 0x2, R90 ;  /* 0x000000024c367825 */ /* 0x000fe200078e025a */
[----:B------:R-:W-:Y:S01]  /*1d20*/  LOP3.LUT R99, R99, R98, RZ, 0x3c, !PT ;  /* 0x0000006263637212 */ /* 0x000fe200078e3cff */
[----:B------:R0:W4:Y:S01]  /*1d30*/  @!P0 LDG.E.U16 R27, [R48.64] ;  /* 0x00000006301b8981 */ /* 0x000122000c1e1500 */
[----:B------:R-:W-:-:S02]  /*1d40*/  LOP3.LUT R95, R95, R94, RZ, 0x3c, !PT ;  /* 0x0000005e5f5f7212 */ /* 0x000fc400078e3cff */
[----:B------:R-:W-:Y:S01]  /*1d50*/  LOP3.LUT R97, R97, R96, RZ, 0x3c, !PT ;  /* 0x0000006061617212 */ /* 0x000fe200078e3cff */
[----:B------:R0:W4:Y:S01]  /*1d60*/  @!P0 LDG.E.U16 R44, [R50.64] ;  /* 0x00000006322c8981 */ /* 0x000122000c1e1500 */
[----:B------:R-:W-:Y:S02]  /*1d70*/  LOP3.LUT R100, R101, R100, RZ, 0x3c, !PT ;  /* 0x0000006465647212 */ /* 0x000fe400078e3cff */
[----:B------:R-:W-:Y:S01]  /*1d80*/  LOP3.LUT R98, R99, R98, RZ, 0x3c, !PT ;  /* 0x0000006263627212 */ /* 0x000fe200078e3cff */
[----:B------:R0:W4:Y:S01]  /*1d90*/  @!P0 LDG.E.U16 R45, [R54.64] ;  /* 0x00000006362d8981 */ /* 0x000122000c1e1500 */
[----:B-1----:R-:W-:Y:S02]  /*1da0*/  PRMT R47, RZ, 0x7610, R47 ;  /* 0x00007610ff2f7816 */ /* 0x002fe4000000002f */
[----:B0-----:R-:W-:Y:S01]  /*1db0*/  PRMT R48, RZ, 0x7610, R48 ;  /* 0x00007610ff307816 */ /* 0x001fe20000000030 */
[----:B------:R-:W-:Y:S01]  /*1dc0*/  IMAD.WIDE R56, R76, 0x2, R92 ;  /* 0x000000024c387825 */ /* 0x000fe200078e025c */
[----:B------:R-:W-:-:S03]  /*1dd0*/  PRMT R46, RZ, 0x7610, R46 ;  /* 0x00007610ff2e7816 */ /* 0x000fc6000000002e */
[C---:B------:R-:W-:Y:S01]  /*1de0*/  IMAD.WIDE R50, R76.reuse, 0x2, R94 ;  /* 0x000000024c327825 */ /* 0x040fe200078e025e */
[----:B------:R-:W-:Y:S02]  /*1df0*/  LOP3.LUT R101, R101, R100, RZ, 0x3c, !PT ;  /* 0x0000006465657212 */ /* 0x000fe400078e3cff */
[----:B------:R-:W-:Y:S01]  /*1e00*/  LOP3.LUT R99, R99, R98, RZ, 0x3c, !PT ;  /* 0x0000006263637212 */ /* 0x000fe200078e3cff */
[----:B------:R-:W-:Y:S01]  /*1e10*/  IMAD.WIDE R54, R76, 0x2, R96 ;  /* 0x000000024c367825 */ /* 0x000fe200078e0260 */
[----:B------:R0:W4:Y:S01]  /*1e20*/  @!P0 LDG.E.U16 R47, [R50.64] ;  /* 0x00000006322f8981 */ /* 0x000122000c1e1500 */
[----:B------:R-:W-:-:S03]  /*1e30*/  PRMT R49, RZ, 0x7610, R49 ;  /* 0x00007610ff317816 */ /* 0x000fc60000000031 */
[----:B------:R1:W4:Y:S04]  /*1e40*/  @!P0 LDG.E.U16 R48, [R54.64] ;  /* 0x0000000636308981 */ /* 0x000328000c1e1500 */
[----:B------:R1:W4:Y:S01]  /*1e50*/  @!P0 LDG.E.U16 R46, [R56.64] ;  /* 0x00000006382e8981 */ /* 0x000322000c1e1500 */
[----:B0-----:R-:W-:Y:S01]  /*1e60*/  PRMT R50, RZ, 0x7610, R50 ;  /* 0x00007610ff327816 */ /* 0x001fe20000000032 */
[----:B-1----:R-:W-:-:S04]  /*1e70*/  IMAD.WIDE R54, R76, 0x2, R100 ;  /* 0x000000024c367825 */ /* 0x002fc800078e0264 */
[C---:B------:R-:W-:Y:S01]  /*1e80*/  IMAD.WIDE R56, R76.reuse, 0x2, R98 ;  /* 0x000000024c387825 */ /* 0x040fe200078e0262 */
[----:B------:R0:W4:Y:S01]  /*1e90*/  @!P0 LDG.E.U16 R50, [R54.64] ;  /* 0x0000000636328981 */ /* 0x000122000c1e1500 */
[----:B------:R-:W-:Y:S02]  /*1ea0*/  PRMT R53, RZ, 0x7610, R53 ;  /* 0x00007610ff357816 */ /* 0x000fe40000000035 */
[----:B------:R-:W-:Y:S01]  /*1eb0*/  PRMT R51, RZ, 0x7610, R51 ;  /* 0x00007610ff337816 */ /* 0x000fe20000000033 */
[----:B------:R1:W4:Y:S01]  /*1ec0*/  @!P0 LDG.E.U16 R49, [R56.64] ;  /* 0x0000000638318981 */ /* 0x000322000c1e1500 */
[----:B0-----:R-:W-:-:S04]  /*1ed0*/  IMAD.WIDE R54, R76, 0x2, R104 ;  /* 0x000000024c367825 */ /* 0x001fc800078e0268 */
[C---:B-1----:R-:W-:Y:S01]  /*1ee0*/  IMAD.WIDE R56, R76.reuse, 0x2, R102 ;  /* 0x000000024c387825 */ /* 0x042fe200078e0266 */
[----:B------:R0:W4:Y:S04]  /*1ef0*/  @!P0 LDG.E.U16 R53, [R54.64] ;  /* 0x0000000636358981 */ /* 0x000128000c1e1500 */
[----:B------:R1:W4:Y:S01]  /*1f00*/  @!P0 LDG.E.U16 R51, [R56.64] ;  /* 0x0000000638338981 */ /* 0x000322000c1e1500 */
[----:B0-----:R-:W-:Y:S01]  /*1f10*/  PRMT R54, RZ, 0x7610, R54 ;  /* 0x00007610ff367816 */ /* 0x001fe20000000036 */
[----:B-1----:R-:W-:Y:S01]  /*1f20*/  IMAD.WIDE R56, R76, 0x2, R106 ;  /* 0x000000024c387825 */ /* 0x002fe200078e026a */
[----:B------:R-:W-:-:S04]  /*1f30*/  PRMT R55, RZ, 0x7610, R55 ;  /* 0x00007610ff377816 */ /* 0x000fc80000000037 */
[----:B------:R0:W4:Y:S01]  /*1f40*/  @!P0 LDG.E.U16 R54, [R56.64] ;  /* 0x0000000638368981 */ /* 0x000122000c1e1500 */
[----:B------:R-:W-:Y:S01]  /*1f50*/  PRMT R58, RZ, 0x7610, R58 ;  /* 0x00007610ff3a7816 */ /* 0x000fe2000000003a */
[----:B0-----:R-:W-:-:S05]  /*1f60*/  IMAD.WIDE R56, R76, 0x2, R108 ;  /* 0x000000024c387825 */ /* 0x001fca00078e026c */
        /* <DEDUP_REMOVED lines=9> */
[----:B------:R0:W4:Y:S02]  /*2000*/  @!P0 LDG.E.U16 R120, [R56.64] ;  /* 0x0000000638788981 */ /* 0x000124000c1e1500 */
[----:B0-----:R-:W-:-:S05]  /*2010*/  IMAD.WIDE R56, R76, 0x2, R118 ;  /* 0x000000024c387825 */ /* 0x001fca00078e0276 */
[----:B------:R-:W4:Y:S04]  /*2020*/  @!P0 LDG.E.U16 R122, [R56.64] ;  /* 0x00000006387a8981 */ /* 0x000f28000c1e1500 */
[----:B--2---:R-:W-:Y:S04]  /*2030*/  STS.U16 [R73+0x4000], R52 ;  /* 0x0040003449007388 */ /* 0x004fe80000000400 */
[----:B---3--:R-:W-:Y:S04]  /*2040*/  STS.U16 [R73+0x4400], R20 ;  /* 0x0044001449007388 */ /* 0x008fe80000000400 */
[----:B-----5:R-:W-:Y:S04]  /*2050*/  STS.U16 [R73+0x4800], R21 ;  /* 0x0048001549007388 */ /* 0x020fe80000000400 */
[----:B----4-:R-:W-:Y:S04]  /*2060*/  STS.U16 [R73+0x4c00], R22 ;  /* 0x004c001649007388 */ /* 0x010fe80000000400 */
[----:B------:R-:W-:Y:S04]  /*2070*/  STS.U16 [R73+0x5000], R23 ;  /* 0x0050001749007388 */ /* 0x000fe80000000400 */
[----:B------:R-:W-:Y:S04]  /*2080*/  STS.U16 [R73+0x5400], R24 ;  /* 0x0054001849007388 */ /* 0x000fe80000000400 */
[----:B------:R-:W-:Y:S04]  /*2090*/  STS.U16 [R73+0x5800], R25 ;  /* 0x0058001949007388 */ /* 0x000fe80000000400 */
[----:B------:R-:W-:Y:S04]  /*20a0*/  STS.U16 [R73+0x5c00], R26 ;  /* 0x005c001a49007388 */ /* 0x000fe80000000400 */
[----:B------:R-:W-:Y:S04]  /*20b0*/  STS.U16 [R73], R27 ;  /* 0x0000001b49007388 */ /* 0x000fe80000000400 */
[----:B------:R-:W-:Y:S04]  /*20c0*/  STS.U16 [R73+0x400], R44 ;  /* 0x0004002c49007388 */ /* 0x000fe80000000400 */
        /* <DEDUP_REMOVED lines=14> */
[----:B------:R-:W-:Y:S06]  /*21b0*/  BAR.SYNC.DEFER_BLOCKING 0x0 ;  /* 0x0000000000007b1d */ /* 0x000fec0000010000 */
[----:B------:R-:W-:Y:S04]  /*21c0*/  LDSM.16.MT88.4 R44, [R72+0x4000] ;  /* 0x00400000482c783b */ /* 0x000fe80000004200 */
[----:B------:R-:W0:Y:S04]  /*21d0*/  LDSM.16.M88.4 R24, [R70] ;  /* 0x000000004618783b */ /* 0x000e280000000200 */
[----:B------:R-:W1:Y:S04]  /*21e0*/  LDSM.16.M88.4 R20, [R70+0x2000] ;  /* 0x002000004614783b */ /* 0x000e680000000200 */
[----:B------:R-:W2:Y:S04]  /*21f0*/  LDSM.16.MT88.4 R48, [R71+0x4000] ;  /* 0x004000004730783b */ /* 0x000ea80000004200 */
[----:B------:R-:W3:Y:S04]  /*2200*/  LDSM.16.MT88.4 R52, [R72+0x4800] ;  /* 0x004800004834783b */ /* 0x000ee80000004200 */
[----:B------:R-:W-:Y:S01]  /*2210*/  LDSM.16.M88.4 R56, [R69] ;  /* 0x000000004538783b */ /* 0x000fe20000000200 */
[C---:B0-----:R-:W-:Y:S08]  /*2220*/  HMMA.16816.F32 R40, R44.reuse, R24, R40 ;  /* 0x000000182c28723c */ /* 0x041ff00000001828 */
[----:B-1----:R-:W-:Y:S01]  /*2230*/  HMMA.16816.F32 R44, R44, R20, R28 ;  /* 0x000000142c2c723c */ /* 0x002fe2000000181c */
[----:B------:R-:W0:Y:S07]  /*2240*/  LDSM.16.MT88.4 R28, [R71+0x4800] ;  /* 0x00480000471c783b */ /* 0x000e2e0000004200 */
[C---:B--2---:R-:W-:Y:S08]  /*2250*/  HMMA.16816.F32 R32, R48.reuse, R24, R32 ;  /* 0x000000183020723c */ /* 0x044ff00000001820 */
[----:B------:R-:W-:Y:S01]  /*2260*/  HMMA.16816.F32 R36, R48, R20, R36 ;  /* 0x000000143024723c */ /* 0x000fe20000001824 */
[----:B------:R-:W1:Y:S07]  /*2270*/  LDSM.16.MT88.4 R48, [R72+0x5000] ;  /* 0x005000004830783b */ /* 0x000e6e0000004200 */
[C---:B---3--:R-:W-:Y:S08]  /*2280*/  HMMA.16816.F32 R40, R52.reuse, R26, R40 ;  /* 0x0000001a3428723c */ /* 0x048ff00000001828 */
[----:B------:R-:W-:Y:S01]  /*2290*/  HMMA.16816.F32 R52, R52, R22, R44 ;  /* 0x000000163434723c */ /* 0x000fe2000000182c */
[----:B------:R-:W2:Y:S07]  /*22a0*/  LDSM.16.M88.4 R44, [R69+0x2000] ;  /* 0x00200000452c783b */ /* 0x000eae0000000200 */
[C---:B0-----:R-:W-:Y:S01]  /*22b0*/  HMMA.16816.F32 R32, R28.reuse, R26, R32 ;  /* 0x0000001a1c20723c */ /* 0x041fe20000001820 */
[----:B------:R-:W0:Y:S07]  /*22c0*/  LDSM.16.MT88.4 R24, [R71+0x5000] ;  /* 0x005000004718783b */ /* 0x000e2e0000004200 */
[----:B------:R-:W-:Y:S01]  /*22d0*/  HMMA.16816.F32 R36, R28, R22, R36 ;  /* 0x000000161c24723c */ /* 0x000fe20000001824 */
[----:B------:R-:W-:Y:S04]  /*22e0*/  LDSM.16.MT88.4 R20, [R71+0x5800] ;  /* 0x005800004714783b */ /* 0x000fe80000004200 */
[----:B------:R-:W3:Y:S03]  /*22f0*/  LDSM.16.MT88.4 R28, [R72+0x5800] ;  /* 0x00580000481c783b */ /* 0x000ee60000004200 */
[----:B-1----:R-:W-:Y:S01]  /*2300*/  HMMA.16816.F32 R40, R48, R56, R40 ;  /* 0x000000383028723c */ /* 0x002fe20000001828 */
[----:B------:R-:W-:-:S07]  /*2310*/  IADD3 R75, R75, -0x1, RZ ;  /* 0xffffffff4b4b7810 */ /* 0x000fce0007ffe0ff */
[----:B--2---:R-:W-:Y:S08]  /*2320*/  HMMA.16816.F32 R52, R48, R44, R52 ;  /* 0x0000002c3034723c */ /* 0x004ff00000001834 */
[C---:B0-----:R-:W-:Y:S08]  /*2330*/  HMMA.16816.F32 R32, R24.reuse, R56, R32 ;  /* 0x000000381820723c */ /* 0x041ff00000001820 */
[----:B------:R-:W-:Y:S01]  /*2340*/  HMMA.16816.F32 R36, R24, R44, R36 ;  /* 0x0000002c1824723c */ /* 0x000fe20000001824 */
[----:B------:R-:W-:-:S06]  /*2350*/  ISETP.NE.U32.AND P0, PT, R75, RZ, PT ;  /* 0x000000ff4b00720c */ /* 0x000fcc0003f05070 */
[C---:B------:R-:W-:Y:S01]  /*2360*/  IMAD.WIDE R24, R18.reuse, 0x2, R98 ;  /* 0x0000000212187825 */ /* 0x040fe200078e0262 */
[-C--:B---3--:R-:W-:Y:S01]  /*2370*/  HMMA.16816.F32 R40, R28, R58.reuse, R40 ;  /* 0x0000003a1c28723c */ /* 0x088fe20000001828 */
[----:B------:R-:W-:Y:S02]  /*2380*/  UIADD3 UR4, UR4, -0x40, URZ ;  /* 0xffffffc004047890 */ /* 0x000fe4000fffe03f */
[----:B------:R-:W-:Y:S02]  /*2390*/  IMAD.MOV.U32 R99, RZ, RZ, R24 ;  /* 0x000000ffff637224 */ /* 0x000fe400078e0018 */
[----:B------:R-:W-:Y:S02]  /*23a0*/  IMAD.MOV.U32 R98, RZ, RZ, R25 ;  /* 0x000000ffff627224 */ /* 0x000fe400078e0019 */
[C---:B------:R-:W-:Y:S01]  /*23b0*/  IMAD.WIDE R44, R18.reuse, 0x2, R100 ;  /* 0x00000002122c7825 */ /* 0x040fe200078e0264 */
[----:B------:R-:W-:Y:S03]  /*23c0*/  HMMA.16816.F32 R32, R20, R58, R32 ;  /* 0x0000003a1420723c */ /* 0x000fe60000001820 */
[----:B------:R-:W-:-:S04]  /*23d0*/  IMAD.WIDE R26, R18, 0x2, R96 ;  /* 0x00000002121a7825 */ /* 0x000fc800078e0260 */
[C---:B------:R-:W-:Y:S01]  /*23e0*/  IMAD.WIDE R24, R18.reuse, 0x2, R94 ;  /* 0x0000000212187825 */ /* 0x040fe200078e025e */
[----:B------:R-:W-:Y:S03]  /*23f0*/  HMMA.16816.F32 R36, R20, R46, R36 ;  /* 0x0000002e1424723c */ /* 0x000fe60000001824 */
[----:B------:R-:W-:-:S04]  /*2400*/  IMAD.WIDE R118, R18, 0x2, R118 ;  /* 0x0000000212767825 */ /* 0x000fc800078e0276 */
[C---:B------:R-:W-:Y:S01]  /*2410*/  IMAD.WIDE R20, R18.reuse, 0x2, R88 ;  /* 0x0000000212147825 */ /* 0x040fe200078e0258 */
[----:B------:R-:W-:Y:S03]  /*2420*/  HMMA.16816.F32 R28, R28, R46, R52 ;  /* 0x0000002e1c1c723c */ /* 0x000fe60000001834 */
[----:B------:R-:W-:-:S04]  /*2430*/  IMAD.WIDE R116, R18, 0x2, R116 ;  /* 0x0000000212747825 */ /* 0x000fc800078e0274 */
[----:B------:R-:W-:-:S04]  /*2440*/  IMAD.WIDE R112, R18, 0x2, R112 ;  /* 0x0000000212707825 */ /* 0x000fc800078e0270 */
[----:B------:R-:W-:-:S04]  /*2450*/  IMAD.WIDE R110, R18, 0x2, R110 ;  /* 0x00000002126e7825 */ /* 0x000fc800078e026e */
[----:B------:R-:W-:-:S04]  /*2460*/  IMAD.WIDE R108, R18, 0x2, R108 ;  /* 0x00000002126c7825 */ /* 0x000fc800078e026c */
[----:B------:R-:W-:-:S04]  /*2470*/  IMAD.WIDE R106, R18, 0x2, R106 ;  /* 0x00000002126a7825 */ /* 0x000fc800078e026a */
[----:B------:R-:W-:-:S04]  /*2480*/  IMAD.WIDE R104, R18, 0x2, R104 ;  /* 0x0000000212687825 */ /* 0x000fc800078e0268 */
[----:B------:R-:W-:-:S04]  /*2490*/  IMAD.WIDE R102, R18, 0x2, R102 ;  /* 0x0000000212667825 */ /* 0x000fc800078e0266 */
[----:B------:R-:W-:Y:S02]  /*24a0*/  IMAD.MOV.U32 R101, RZ, RZ, R44 ;  /* 0x000000ffff657224 */ /* 0x000fe400078e002c */
[----:B------:R-:W-:Y:S02]  /*24b0*/  IMAD.MOV.U32 R100, RZ, RZ, R45 ;  /* 0x000000ffff647224 */ /* 0x000fe400078e002d */
[----:B------:R-:W-:Y:S02]  /*24c0*/  IMAD.MOV.U32 R97, RZ, RZ, R26 ;  /* 0x000000ffff617224 */ /* 0x000fe400078e001a */
[----:B------:R-:W-:Y:S02]  /*24d0*/  IMAD.MOV.U32 R96, RZ, RZ, R27 ;  /* 0x000000ffff607224 */ /* 0x000fe400078e001b */
[----:B------:R-:W-:-:S04]  /*24e0*/  IMAD.WIDE R92, R18, 0x2, R92 ;  /* 0x00000002125c7825 */ /* 0x000fc800078e025c */
[----:B------:R-:W-:-:S04]  /*24f0*/  IMAD.WIDE R90, R18, 0x2, R90 ;  /* 0x00000002125a7825 */ /* 0x000fc800078e025a */
[----:B------:R-:W-:Y:S02]  /*2500*/  IMAD.MOV.U32 R95, RZ, RZ, R24 ;  /* 0x000000ffff5f7224 */ /* 0x000fe400078e0018 */
[----:B------:R-:W-:Y:S02]  /*2510*/  IMAD.MOV.U32 R94, RZ, RZ, R25 ;  /* 0x000000ffff5e7224 */ /* 0x000fe400078e0019 */
[----:B------:R-:W-:-:S04]  /*2520*/  IMAD.WIDE R86, R18, 0x2, R86 ;  /* 0x0000000212567825 */ /* 0x000fc800078e0256 */
[----:B------:R-:W-:-:S04]  /*2530*/  IMAD.WIDE R114, R19, 0x2, R114 ;  /* 0x0000000213727825 */ /* 0x000fc800078e0272 */
[----:B------:R-:W-:Y:S02]  /*2540*/  IMAD.MOV.U32 R89, RZ, RZ, R20 ;  /* 0x000000ffff597224 */ /* 0x000fe400078e0014 */
[----:B------:R-:W-:Y:S01]  /*2550*/  IMAD.MOV.U32 R88, RZ, RZ, R21 ;  /* 0x000000ffff587224 */ /* 0x000fe200078e0015 */
[----:B------:R-:W-:Y:S05]  /*2560*/  @P0 BRA `(.L_x_2) ;  /* 0xfffff4b000000947 */ /* 0x000fea000383ffff */
[----:B------:R-:W-:Y:S02]  /*2570*/  F2FP.PACK_AB R35, R39, R35 ;  /* 0x000000232723723e */ /* 0x000fe400000000ff */
[----:B------:R-:W-:Y:S02]  /*2580*/  F2FP.PACK_AB R34, R38, R34 ;  /* 0x000000222622723e */ /* 0x000fe400000000ff */
[----:B------:R-:W-:Y:S02]  /*2590*/  F2FP.PACK_AB R31, R31, R43 ;  /* 0x0000002b1f1f723e */ /* 0x000fe400000000ff */
[----:B------:R-:W-:Y:S02]  /*25a0*/  F2FP.PACK_AB R30, R30, R42 ;  /* 0x0000002a1e1e723e */ /* 0x000fe400000000ff */
[----:B------:R-:W-:-:S02]  /*25b0*/  F2FP.PACK_AB R33, R37, R33 ;  /* 0x000000212521723e */ /* 0x000fc400000000ff */
[----:B------:R-:W-:Y:S02]  /*25c0*/  F2FP.PACK_AB R32, R36, R32 ;  /* 0x000000202420723e */ /* 0x000fe400000000ff */
[----:B------:R-:W-:Y:S02]  /*25d0*/  F2FP.PACK_AB R29, R29, R41 ;  /* 0x000000291d1d723e */ /* 0x000fe400000000ff */
[----:B------:R-:W-:Y:S02]  /*25e0*/  F2FP.PACK_AB R28, R28, R40 ;  /* 0x000000281c1c723e */ /* 0x000fe400000000ff */
.L_x_1:
[----:B------:R-:W-:Y:S01]  /*25f0*/  SHF.R.S32.HI R19, RZ, 0x8, R60 ;  /* 0x00000008ff137819 */ /* 0x000fe2000001143c */
[----:B------:R-:W-:Y:S01]  /*2600*/  BAR.SYNC.DEFER_BLOCKING 0x0 ;  /* 0x0000000000007b1d */ /* 0x000fe20000010000 */
[C---:B------:R-:W-:Y:S01]  /*2610*/  IMAD.SHL.U32 R18, R60.reuse, 0x10, RZ ;  /* 0x000000103c127824 */ /* 0x040fe200078e00ff */
[----:B------:R-:W-:Y:S01]  /*2620*/  LOP3.LUT R61, R61, 0x60, RZ, 0xc0, !PT ;  /* 0x000000603d3d7812 */ /* 0x000fe200078ec0ff */
[C---:B------:R-:W-:Y:S01]  /*2630*/  IMAD.SHL.U32 R20, R60.reuse, 0x200, RZ ;  /* 0x000002003c147824 */ /* 0x040fe200078e00ff */
[----:B------:R-:W-:Y:S01]  /*2640*/  SGXT R19, R19, 0x1 ;  /* 0x000000011313781a */ /* 0x000fe20000000200 */
[----:B------:R-:W-:Y:S01]  /*2650*/  IMAD.SHL.U32 R21, R60, 0x4, RZ ;  /* 0x000000043c157824 */ /* 0x000fe200078e00ff */
[----:B------:R-:W-:-:S02]  /*2660*/  LOP3.LUT R18, R61, 0xe00, R18, 0xf8, !PT ;  /* 0x00000e003d127812 */ /* 0x000fc400078ef812 */
[----:B------:R-:W-:Y:S02]  /*2670*/  LOP3.LUT R19, R19, 0x2040, RZ, 0xc0, !PT ;  /* 0x0000204013137812 */ /* 0x000fe400078ec0ff */
[----:B------:R-:W-:Y:S02]  /*2680*/  LOP3.LUT R21, R20, 0x31fc, R21, 0xc8, !PT ;  /* 0x000031fc14157812 */ /* 0x000fe400078ec815 */
[--C-:B------:R-:W-:Y:S02]  /*2690*/  LOP3.LUT R19, R19, 0x1c, R60.reuse, 0xf8, !PT ;  /* 0x0000001c13137812 */ /* 0x100fe400078ef83c */
[----:B------:R-:W-:Y:S02]  /*26a0*/  SHF.R.U32.HI R60, RZ, 0x2, R60 ;  /* 0x00000002ff3c7819 */ /* 0x000fe4000001163c */
[----:B------:R-:W-:Y:S01]  /*26b0*/  LOP3.LUT R19, R19, R18, RZ, 0x3c, !PT ;  /* 0x0000001213137212 */ /* 0x000fe200078e3cff */
[----:B------:R-:W-:Y:S01]  /*26c0*/  IMAD R18, R17, c[0x0][0x194], RZ ;  /* 0x0000650011127a24 */ /* 0x000fe200078e02ff */
[----:B------:R-:W-:-:S02]  /*26d0*/  LOP3.LUT R60, R21, 0x60, R60, 0x78, !PT ;  /* 0x00000060153c7812 */ /* 0x000fc400078e783c */
[----:B------:R-:W-:Y:S02]  /*26e0*/  LOP3.LUT R20, R19, 0x20, RZ, 0x3c, !PT ;  /* 0x0000002013147812 */ /* 0x000fe400078e3cff */
[----:B------:R-:W-:Y:S01]  /*26f0*/  ISETP.GE.AND P0, PT, R17, c[0x0][0x178], PT ;  /* 0x00005e0011007a0c */ /* 0x000fe20003f06270 */
[----:B------:R-:W-:Y:S01]  /*2700*/  IMAD R17, R0, c[0x0][0x198], RZ ;  /* 0x0000660000117a24 */ /* 0x000fe200078e02ff */
[----:B------:R-:W-:Y:S01]  /*2710*/  STS [R19], R28 ;  /* 0x0000001c13007388 */ /* 0x000fe20000000800 */
[----:B------:R-:W-:Y:S02]  /*2720*/  LEA R22, P1, R18, c[0x0][0x170], 0x1 ;  /* 0x00005c0012167a11 */ /* 0x000fe400078208ff */
[----:B------:R-:W-:Y:S01]  /*2730*/  ISETP.LT.AND P2, PT, R0, c[0x0][0x17c], !P0 ;  /* 0x00005f0000007a0c */ /* 0x000fe20004741270 */
[----:B------:R-:W-:Y:S01]  /*2740*/  STS [R19+0x100], R29 ;  /* 0x0001001d13007388 */ /* 0x000fe20000000800 */
[----:B------:R-:W-:Y:S01]  /*2750*/  LEA.HI.X.SX32 R24, R18, c[0x0][0x174], 0x1, P1 ;  /* 0x00005d0012187a11 */ /* 0x000fe200008f0eff */
[C---:B------:R-:W-:Y:S01]  /*2760*/  IMAD R0, R2.reuse, c[0x0][0x198], RZ ;  /* 0x0000660002007a24 */ /* 0x040fe200078e02ff */
[----:B------:R-:W-:Y:S01]  /*2770*/  LEA R18, P1, R17, R22, 0x1 ;  /* 0x0000001611127211 */ /* 0x000fe200078208ff */
[----:B------:R-:W-:Y:S01]  /*2780*/  STS [R19+0x80], R32 ;  /* 0x0000802013007388 */ /* 0x000fe20000000800 */
[----:B------:R-:W-:-:S02]  /*2790*/  ISETP.LT.AND P3, PT, R2, c[0x0][0x17c], !P0 ;  /* 0x00005f0002007a0c */ /* 0x000fc40004761270 */
[----:B------:R-:W-:Y:S01]  /*27a0*/  LEA R2, P4, R0, R22, 0x1 ;  /* 0x0000001600027211 */ /* 0x000fe200078808ff */
[----:B------:R0:W-:Y:S04]  /*27b0*/  STS [R19+0x180], R33 ;  /* 0x0001802113007388 */ /* 0x0001e80000000800 */
[----:B------:R-:W-:Y:S04]  /*27c0*/  STS [R20+0x1000], R30 ;  /* 0x0010001e14007388 */ /* 0x000fe80000000800 */
[----:B------:R-:W-:Y:S01]  /*27d0*/  STS [R20+0x1100], R31 ;  /* 0x0011001f14007388 */ /* 0x000fe20000000800 */
[----:B0-----:R-:W-:-:S03]  /*27e0*/  LEA.HI.X.SX32 R19, R17, R24, 0x1, P1 ;  /* 0x0000001811137211 */ /* 0x001fc600008f0eff */
[----:B------:R-:W-:Y:S01]  /*27f0*/  STS [R20+0x1080], R34 ;  /* 0x0010802214007388 */ /* 0x000fe20000000800 */
[----:B------:R-:W-:Y:S01]  /*2800*/  ISETP.LT.AND P1, PT, R9, c[0x0][0x17c], !P0 ;  /* 0x00005f0009007a0c */ /* 0x000fe20004721270 */
[----:B------:R-:W-:Y:S02]  /*2810*/  IMAD R9, R3, c[0x0][0x198], RZ ;  /* 0x0000660003097a24 */ /* 0x000fe400078e02ff */
[----:B------:R0:W-:Y:S04]  /*2820*/  STS [R20+0x1180], R35 ;  /* 0x0011802314007388 */ /* 0x0001e80000000800 */
[----:B------:R-:W-:Y:S01]  /*2830*/  BAR.SYNC.DEFER_BLOCKING 0x0 ;  /* 0x0000000000007b1d */ /* 0x000fe20000010000 */
[----:B0-----:R-:W-:-:S04]  /*2840*/  LEA R20, P6, R9, R22, 0x1 ;  /* 0x0000001609147211 */ /* 0x001fc800078c08ff */
[----:B------:R-:W-:Y:S01]  /*2850*/  LEA.HI.X.SX32 R21, R9, R24, 0x1, P6 ;  /* 0x0000001809157211 */ /* 0x000fe200030f0eff */
[----:B------:R-:W-:Y:S01]  /*2860*/  IMAD R9, R6, c[0x0][0x198], RZ ;  /* 0x0000660006097a24 */ /* 0x000fe200078e02ff */
[----:B------:R-:W0:Y:S04]  /*2870*/  LDS R23, [R60] ;  /* 0x000000003c177984 */ /* 0x000e280000000800 */
[----:B------:R-:W1:Y:S04]  /*2880*/  LDS R25, [R60+0x200] ;  /* 0x000200003c197984 */ /* 0x000e680000000800 */
[----:B------:R-:W2:Y:S04]  /*2890*/  LDS R27, [R60+0x400] ;  /* 0x000400003c1b7984 */ /* 0x000ea80000000800 */
[----:B------:R-:W3:Y:S04]  /*28a0*/  LDS R29, [R60+0x600] ;  /* 0x000600003c1d7984 */ /* 0x000ee80000000800 */
[----:B------:R-:W4:Y:S04]  /*28b0*/  LDS R31, [R60+0x800] ;  /* 0x000800003c1f7984 */ /* 0x000f280000000800 */
[----:B------:R-:W5:Y:S04]  /*28c0*/  LDS R33, [R60+0xa00] ;  /* 0x000a00003c217984 */ /* 0x000f680000000800 */
[----:B------:R-:W4:Y:S04]  /*28d0*/  LDS R35, [R60+0xc00] ;  /* 0x000c00003c237984 */ /* 0x000f280000000800 */
[----:B------:R-:W5:Y:S04]  /*28e0*/  LDS R37, [R60+0xe00] ;  /* 0x000e00003c257984 */ /* 0x000f680000000800 */
[----:B0-----:R0:W-:Y:S01]  /*28f0*/  @P2 STG.E.U16 [R18.64], R23 ;  /* 0x0000001712002986 */ /* 0x0011e2000c101506 */
[----:B------:R-:W-:-:S02]  /*2900*/  ISETP.LT.AND P2, PT, R3, c[0x0][0x17c], !P0 ;  /* 0x00005f0003007a0c */ /* 0x000fc40004741270 */
[----:B------:R-:W-:Y:S01]  /*2910*/  LEA.HI.X.SX32 R3, R0, R24, 0x1, P4 ;  /* 0x0000001800037211 */ /* 0x000fe200020f0eff */
[C---:B------:R-:W-:Y:S01]  /*2920*/  IMAD R0, R4.reuse, c[0x0][0x198], RZ ;  /* 0x0000660004007a24 */ /* 0x040fe200078e02ff */
[----:B------:R-:W-:-:S03]  /*2930*/  ISETP.LT.AND P4, PT, R4, c[0x0][0x17c], !P0 ;  /* 0x00005f0004007a0c */ /* 0x000fc60004781270 */
[----:B-1----:R-:W-:Y:S01]  /*2940*/  @P3 STG.E.U16 [R2.64], R25 ;  /* 0x0000001902003986 */ /* 0x002fe2000c101506 */
[C---:B------:R-:W-:Y:S02]  /*2950*/  LEA R4, P5, R0.reuse, R22, 0x1 ;  /* 0x0000001600047211 */ /* 0x040fe400078a08ff */
[C---:B------:R-:W-:Y:S01]  /*2960*/  ISETP.LT.AND P3, PT, R5.reuse, c[0x0][0x17c], !P0 ;  /* 0x00005f0005007a0c */ /* 0x040fe20004761270 */
[----:B0-----:R-:W-:Y:S01]  /*2970*/  IMAD R19, R5, c[0x0][0x198], RZ ;  /* 0x0000660005137a24 */ /* 0x001fe200078e02ff */
[----:B------:R-:W-:Y:S01]  /*2980*/  LEA.HI.X.SX32 R5, R0, R24, 0x1, P5 ;  /* 0x0000001800057211 */ /* 0x000fe200028f0eff */
[----:B--2---:R0:W-:Y:S01]  /*2990*/  @P2 STG.E.U16 [R20.64], R27 ;  /* 0x0000001b14002986 */ /* 0x0041e2000c101506 */
[----:B------:R-:W-:Y:S01]  /*29a0*/  ISETP.LT.AND P2, PT, R6, c[0x0][0x17c], !P0 ;  /* 0x00005f0006007a0c */ /* 0x000fe20004741270 */
[----:B------:R-:W-:Y:S01]  /*29b0*/  IMAD R0, R7, c[0x0][0x198], RZ ;  /* 0x0000660007007a24 */ /* 0x000fe200078e02ff */
[-C--:B------:R-:W-:Y:S01]  /*29c0*/  LEA R18, P6, R19, R22.reuse, 0x1 ;  /* 0x0000001613127211 */ /* 0x080fe200078c08ff */
[----:B---3--:R1:W-:Y:S01]  /*29d0*/  @P4 STG.E.U16 [R4.64], R29 ;  /* 0x0000001d04004986 */ /* 0x0083e2000c101506 */
[----:B------:R-:W-:-:S02]  /*29e0*/  LEA R6, P5, R9, R22, 0x1 ;  /* 0x0000001609067211 */ /* 0x000fc400078a08ff */
[-C--:B------:R-:W-:Y:S02]  /*29f0*/  LEA.HI.X.SX32 R19, R19, R24.reuse, 0x1, P6 ;  /* 0x0000001813137211 */ /* 0x080fe400030f0eff */
[----:B------:R-:W-:Y:S02]  /*2a00*/  ISETP.LT.AND P4, PT, R7, c[0x0][0x17c], !P0 ;  /* 0x00005f0007007a0c */ /* 0x000fe40004781270 */
[----:B------:R-:W-:Y:S01]  /*2a10*/  LEA.HI.X.SX32 R7, R9, R24, 0x1, P5 ;  /* 0x0000001809077211 */ /* 0x000fe200028f0eff */
[C---:B------:R-:W-:Y:S01]  /*2a20*/  IMAD R9, R8.reuse, c[0x0][0x198], RZ ;  /* 0x0000660008097a24 */ /* 0x040fe200078e02ff */
[----:B----4-:R-:W-:Y:S01]  /*2a30*/  @P3 STG.E.U16 [R18.64], R31 ;  /* 0x0000001f12003986 */ /* 0x010fe2000c101506 */
[----:B0-----:R-:W-:Y:S01]  /*2a40*/  IMAD.MOV.U32 R20, RZ, RZ, c[0x0][0x198] ;  /* 0x00006600ff147624 */ /* 0x001fe200078e00ff */
[----:B------:R-:W-:Y:S02]  /*2a50*/  ISETP.LT.AND P3, PT, R8, c[0x0][0x17c], !P0 ;  /* 0x00005f0008007a0c */ /* 0x000fe40004761270 */
[-C--:B------:R-:W-:Y:S01]  /*2a60*/  LEA R2, P5, R0, R22.reuse, 0x1 ;  /* 0x0000001600027211 */ /* 0x080fe200078a08ff */
[----:B------:R-:W-:Y:S01]  /*2a70*/  IMAD R17, R20, 0x40, R17 ;  /* 0x0000004014117824 */ /* 0x000fe200078e0211 */
[C---:B------:R-:W-:Y:S01]  /*2a80*/  LEA R8, P6, R9.reuse, R22, 0x1 ;  /* 0x0000001609087211 */ /* 0x040fe200078c08ff */
[----:B-----5:R0:W-:Y:S01]  /*2a90*/  @P2 STG.E.U16 [R6.64], R33 ;  /* 0x0000002106002986 */ /* 0x0201e2000c101506 */
[-C--:B------:R-:W-:Y:S01]  /*2aa0*/  LEA.HI.X.SX32 R3, R0, R24.reuse, 0x1, P5 ;  /* 0x0000001800037211 */ /* 0x080fe200028f0eff */
[----:B------:R-:W-:Y:S01]  /*2ab0*/  IMAD R0, R20, 0x8, R17 ;  /* 0x0000000814007824 */ /* 0x000fe200078e0211 */
[----:B------:R-:W-:-:S02]  /*2ac0*/  LEA.HI.X.SX32 R9, R9, R24, 0x1, P6 ;  /* 0x0000001809097211 */ /* 0x000fc400030f0eff */
[----:B-1----:R-:W-:Y:S01]  /*2ad0*/  LEA R4, P6, R17, R22, 0x1 ;  /* 0x0000001611047211 */ /* 0x002fe200078c08ff */
[----:B------:R1:W-:Y:S01]  /*2ae0*/  @P4 STG.E.U16 [R2.64], R35 ;  /* 0x0000002302004986 */ /* 0x0003e2000c101506 */
[----:B------:R-:W-:Y:S01]  /*2af0*/  ISETP.LT.AND P5, PT, R11, c[0x0][0x17c], !P0 ;  /* 0x00005f000b007a0c */ /* 0x000fe200047a1270 */
[----:B------:R-:W-:Y:S01]  /*2b00*/  IMAD R11, R20, 0x8, R0 ;  /* 0x00000008140b7824 */ /* 0x000fe200078e0200 */
[----:B------:R-:W-:Y:S01]  /*2b10*/  LEA.HI.X.SX32 R5, R17, R24, 0x1, P6 ;  /* 0x0000001811057211 */ /* 0x000fe200030f0eff */
[----:B------:R2:W-:Y:S01]  /*2b20*/  @P3 STG.E.U16 [R8.64], R37 ;  /* 0x0000002508003986 */ /* 0x0005e2000c101506 */
[----:B------:R-:W-:Y:S02]  /*2b30*/  ISETP.LT.AND P2, PT, R10, c[0x0][0x17c], !P0 ;  /* 0x00005f000a007a0c */ /* 0x000fe40004741270 */
[----:B0-----:R-:W-:Y:S02]  /*2b40*/  LEA R6, P6, R0, R22, 0x1 ;  /* 0x0000001600067211 */ /* 0x001fe400078c08ff */
[----:B------:R-:W-:-:S02]  /*2b50*/  PRMT R23, R23, 0x7632, R23 ;  /* 0x0000763217177816 */ /* 0x000fc40000000017 */
[----:B------:R-:W-:Y:S01]  /*2b60*/  LEA.HI.X.SX32 R7, R0, R24, 0x1, P6 ;  /* 0x0000001800077211 */ /* 0x000fe200030f0eff */
[----:B------:R-:W-:Y:S01]  /*2b70*/  IMAD R0, R20, 0x8, R11 ;  /* 0x0000000814007824 */ /* 0x000fe200078e020b */
[----:B------:R-:W-:Y:S01]  /*2b80*/  ISETP.LT.AND P4, PT, R12, c[0x0][0x17c], !P0 ;  /* 0x00005f000c007a0c */ /* 0x000fe20004781270 */
[----:B------:R-:W-:Y:S01]  /*2b90*/  @P1 STG.E.U16 [R4.64], R23 ;  /* 0x0000001704001986 */ /* 0x000fe2000c101506 */
[----:B-1----:R-:W-:Y:S01]  /*2ba0*/  PRMT R3, R25, 0x7632, R3 ;  /* 0x0000763219037816 */ /* 0x002fe20000000003 */
[C---:B------:R-:W-:Y:S01]  /*2bb0*/  IMAD R12, R20.reuse, 0x8, R0 ;  /* 0x00000008140c7824 */ /* 0x040fe200078e0200 */
[----:B------:R-:W-:Y:S02]  /*2bc0*/  ISETP.LT.AND P3, PT, R13, c[0x0][0x17c], !P0 ;  /* 0x00005f000d007a0c */ /* 0x000fe40004761270 */
[-C--:B------:R-:W-:Y:S01]  /*2bd0*/  LEA R2, P1, R11, R22.reuse, 0x1 ;  /* 0x000000160b027211 */ /* 0x080fe200078208ff */
[----:B------:R-:W-:Y:S01]  /*2be0*/  IMAD R13, R20, 0x8, R12 ;  /* 0x00000008140d7824 */ /* 0x000fe200078e020c */
[----:B------:R0:W-:Y:S01]  /*2bf0*/  @P2 STG.E.U16 [R6.64], R3 ;  /* 0x0000000306002986 */ /* 0x0001e2000c101506 */
[----:B--2---:R-:W-:-:S02]  /*2c00*/  LEA R8, P2, R0, R22, 0x1 ;  /* 0x0000001600087211 */ /* 0x004fc400078408ff */
[----:B------:R-:W-:Y:S01]  /*2c10*/  LEA R10, P6, R12, R22, 0x1 ;  /* 0x000000160c0a7211 */ /* 0x000fe200078c08ff */
[----:B------:R-:W-:Y:S01]  /*2c20*/  IMAD R17, R20, 0x8, R13 ;  /* 0x0000000814117824 */ /* 0x000fe200078e020d */
[-C--:B------:R-:W-:Y:S02]  /*2c30*/  LEA.HI.X.SX32 R9, R0, R24.reuse, 0x1, P2 ;  /* 0x0000001800097211 */ /* 0x080fe400010f0eff */
[----:B------:R-:W-:Y:S01]  /*2c40*/  ISETP.LT.AND P2, PT, R14, c[0x0][0x17c], !P0 ;  /* 0x00005f000e007a0c */ /* 0x000fe20004741270 */
[----:B------:R-:W-:Y:S01]  /*2c50*/  IMAD R0, R20, 0x8, R17 ;  /* 0x0000000814007824 */ /* 0x000fe200078e0211 */
[----:B------:R-:W-:Y:S02]  /*2c60*/  PRMT R27, R27, 0x7632, R27 ;  /* 0x000076321b1b7816 */ /* 0x000fe4000000001b */
[----:B------:R-:W-:Y:S02]  /*2c70*/  PRMT R29, R29, 0x7632, R29 ;  /* 0x000076321d1d7816 */ /* 0x000fe4000000001d */
[----:B0-----:R-:W-:-:S02]  /*2c80*/  LEA.HI.X.SX32 R3, R11, R24, 0x1, P1 ;  /* 0x000000180b037211 */ /* 0x001fc400008f0eff */
[C---:B------:R-:W-:Y:S02]  /*2c90*/  LEA R4, P1, R13.reuse, R22, 0x1 ;  /* 0x000000160d047211 */ /* 0x040fe400078208ff */
[-C--:B------:R-:W-:Y:S01]  /*2ca0*/  LEA.HI.X.SX32 R11, R12, R24.reuse, 0x1, P6 ;  /* 0x000000180c0b7211 */ /* 0x080fe200030f0eff */
[----:B------:R0:W-:Y:S01]  /*2cb0*/  @P5 STG.E.U16 [R2.64], R27 ;  /* 0x0000001b02005986 */ /* 0x0001e2000c101506 */
[----:B------:R-:W-:Y:S02]  /*2cc0*/  LEA.HI.X.SX32 R5, R13, R24, 0x1, P1 ;  /* 0x000000180d057211 */ /* 0x000fe400008f0eff */
[----:B------:R-:W-:Y:S01]  /*2cd0*/  ISETP.LT.AND P1, PT, R15, c[0x0][0x17c], !P0 ;  /* 0x00005f000f007a0c */ /* 0x000fe20004721270 */
[----:B------:R0:W-:Y:S01]  /*2ce0*/  @P4 STG.E.U16 [R8.64], R29 ;  /* 0x0000001d08004986 */ /* 0x0001e2000c101506 */
[----:B------:R-:W-:Y:S02]  /*2cf0*/  ISETP.LT.AND P0, PT, R16, c[0x0][0x17c], !P0 ;  /* 0x00005f0010007a0c */ /* 0x000fe40004701270 */
[----:B------:R-:W-:-:S02]  /*2d00*/  LEA R12, P6, R17, R22, 0x1 ;  /* 0x00000016110c7211 */ /* 0x000fc400078c08ff */
[----:B------:R-:W-:Y:S02]  /*2d10*/  PRMT R31, R31, 0x7632, R31 ;  /* 0x000076321f1f7816 */ /* 0x000fe4000000001f */
[----:B------:R-:W-:Y:S02]  /*2d20*/  PRMT R33, R33, 0x7632, R33 ;  /* 0x0000763221217816 */ /* 0x000fe40000000021 */
[----:B------:R-:W-:Y:S01]  /*2d30*/  LEA.HI.X.SX32 R13, R17, R24, 0x1, P6 ;  /* 0x00000018110d7211 */ /* 0x000fe200030f0eff */
[----:B------:R0:W-:Y:S01]  /*2d40*/  @P3 STG.E.U16 [R10.64], R31 ;  /* 0x0000001f0a003986 */ /* 0x0001e2000c101506 */
[----:B------:R-:W-:Y:S02]  /*2d50*/  PRMT R35, R35, 0x7632, R35 ;  /* 0x0000763223237816 */ /* 0x000fe40000000023 */
[C---:B------:R-:W-:Y:S01]  /*2d60*/  LEA R6, P6, R0.reuse, R22, 0x1 ;  /* 0x0000001600067211 */ /* 0x040fe200078c08ff */
[----:B------:R0:W-:Y:S03]  /*2d70*/  @P2 STG.E.U16 [R4.64], R33 ;  /* 0x0000002104002986 */ /* 0x0001e6000c101506 */
[----:B------:R-:W-:Y:S01]  /*2d80*/  LEA.HI.X.SX32 R7, R0, R24, 0x1, P6 ;  /* 0x0000001800077211 */ /* 0x000fe200030f0eff */
[----:B------:R0:W-:Y:S01]  /*2d90*/  @P1 STG.E.U16 [R12.64], R35 ;  /* 0x000000230c001986 */ /* 0x0001e2000c101506 */
[----:B------:R-:W-:Y:S07]  /*2da0*/  @!P0 EXIT ;  /* 0x000000000000894d */ /* 0x000fee0003800000 */
[----:B0-----:R-:W-:-:S05]  /*2db0*/  PRMT R3, R37, 0x7632, R3 ;  /* 0x0000763225037816 */ /* 0x001fca0000000003 */
[----:B------:R-:W-:Y:S01]  /*2dc0*/  STG.E.U16 [R6.64], R3 ;  /* 0x0000000306007986 */ /* 0x000fe2000c101506 */
[----:B------:R-:W-:Y:S05]  /*2dd0*/  EXIT ;  /* 0x000000000000794d */ /* 0x000fea0003800000 */
.L_x_3:
[----:B------:R-:W-:-:S00]  /*2de0*/  BRA `(.L_x_3) ;  /* 0xfffffff000007947 */ /* 0x000fc0000383ffff */
[----:B------:R-:W-:-:S00]  /*2df0*/  NOP ;  /* 0x0000000000007918 */ /* 0x000fc00000000000 */
        /* <DEDUP_REMOVED lines=8> */
.L_x_4:


//--------------------- .nv.shared.matmul_kernel  --------------------------
	.section	.nv.shared.matmul_kernel,"aw",@nobits
	.sectionflags	@""
	.align	16
